//
// Generated by NVIDIA NVVM Compiler
//
// Compiler Build ID: CL-36424714
// Cuda compilation tools, release 13.0, V13.0.88
// Based on NVVM 20.0.0
//

.version 9.0
.target sm_100
.address_size 64

	// .globl	_Z13conv2d_kernelPKfS0_Pfiiiiii

.visible .entry _Z13conv2d_kernelPKfS0_Pfiiiiii(
	.param .u64 .ptr .align 1 _Z13conv2d_kernelPKfS0_Pfiiiiii_param_0,
	.param .u64 .ptr .align 1 _Z13conv2d_kernelPKfS0_Pfiiiiii_param_1,
	.param .u64 .ptr .align 1 _Z13conv2d_kernelPKfS0_Pfiiiiii_param_2,
	.param .u32 _Z13conv2d_kernelPKfS0_Pfiiiiii_param_3,
	.param .u32 _Z13conv2d_kernelPKfS0_Pfiiiiii_param_4,
	.param .u32 _Z13conv2d_kernelPKfS0_Pfiiiiii_param_5,
	.param .u32 _Z13conv2d_kernelPKfS0_Pfiiiiii_param_6,
	.param .u32 _Z13conv2d_kernelPKfS0_Pfiiiiii_param_7,
	.param .u32 _Z13conv2d_kernelPKfS0_Pfiiiiii_param_8
)
{
	.reg .pred 	%p<18>;
	.reg .b32 	%r<250>;
	.reg .b32 	%f<89>;
	.reg .b64 	%rd<74>;

	ld.param.u64 	%rd3, [_Z13conv2d_kernelPKfS0_Pfiiiiii_param_0];
	ld.param.u64 	%rd5, [_Z13conv2d_kernelPKfS0_Pfiiiiii_param_1];
	ld.param.u32 	%r101, [_Z13conv2d_kernelPKfS0_Pfiiiiii_param_3];
	ld.param.u32 	%r102, [_Z13conv2d_kernelPKfS0_Pfiiiiii_param_4];
	ld.param.u32 	%r97, [_Z13conv2d_kernelPKfS0_Pfiiiiii_param_5];
	ld.param.u32 	%r98, [_Z13conv2d_kernelPKfS0_Pfiiiiii_param_6];
	ld.param.u32 	%r99, [_Z13conv2d_kernelPKfS0_Pfiiiiii_param_7];
	ld.param.u32 	%r100, [_Z13conv2d_kernelPKfS0_Pfiiiiii_param_8];
	cvta.to.global.u64 	%rd1, %rd5;
	mov.u32 	%r103, %ctaid.z;
	mov.u32 	%r104, %ntid.z;
	mov.u32 	%r105, %tid.z;
	mad.lo.s32 	%r1, %r103, %r104, %r105;
	mov.u32 	%r106, %ctaid.y;
	mov.u32 	%r107, %ntid.y;
	mov.u32 	%r108, %tid.y;
	mad.lo.s32 	%r109, %r106, %r107, %r108;
	mov.u32 	%r110, %ctaid.x;
	mov.u32 	%r111, %ntid.x;
	mov.u32 	%r112, %tid.x;
	mad.lo.s32 	%r3, %r110, %r111, %r112;
	setp.ge.s32 	%p1, %r1, %r101;
	setp.ge.s32 	%p2, %r109, %r102;
	or.pred  	%p3, %p1, %p2;
	setp.ge.s32 	%p4, %r3, %r97;
	or.pred  	%p5, %p3, %p4;
	@%p5 bra 	$L__BB0_20;
	shr.u32 	%r113, %r99, 31;
	add.s32 	%r114, %r99, %r113;
	shr.s32 	%r115, %r114, 1;
	sub.s32 	%r116, %r3, %r115;
	max.s32 	%r228, %r116, 0;
	add.s32 	%r117, %r3, %r115;
	add.s32 	%r118, %r117, 1;
	min.s32 	%r5, %r98, %r118;
	sub.s32 	%r119, %r115, %r3;
	add.s32 	%r120, %r119, %r228;
	max.s32 	%r6, %r120, 0;
	add.s32 	%r121, %r119, %r5;
	min.s32 	%r7, %r99, %r121;
	setp.ge.s32 	%p6, %r228, %r5;
	mov.f32 	%f87, 0f00000000;
	@%p6 bra 	$L__BB0_19;
	shr.u32 	%r122, %r100, 31;
	add.s32 	%r123, %r100, %r122;
	shr.s32 	%r124, %r123, 1;
	mad.lo.s32 	%r125, %r102, %r1, %r109;
	mad.lo.s32 	%r126, %r125, %r97, %r3;
	mul.lo.s32 	%r8, %r126, %r98;
	sub.s32 	%r9, %r124, %r3;
	sub.s32 	%r127, %r7, %r6;
	and.b32  	%r10, %r127, 15;
	and.b32  	%r11, %r127, 7;
	and.b32  	%r12, %r127, 3;
	add.s32 	%r13, %r6, 7;
	add.s32 	%r128, %r124, %r6;
	mul.lo.s32 	%r129, %r6, %r100;
	add.s32 	%r130, %r129, %r100;
	add.s32 	%r131, %r128, %r130;
	sub.s32 	%r14, %r131, %r3;
	shl.b32 	%r132, %r100, 4;
	add.s32 	%r15, %r132, 16;
	add.s32 	%r133, %r6, 2;
	mad.lo.s32 	%r134, %r100, %r133, %r128;
	sub.s32 	%r16, %r134, %r3;
	add.s32 	%r135, %r6, 3;
	mad.lo.s32 	%r136, %r100, %r135, %r128;
	sub.s32 	%r17, %r136, %r3;
	add.s32 	%r137, %r6, 4;
	mad.lo.s32 	%r138, %r100, %r137, %r128;
	sub.s32 	%r18, %r138, %r3;
	add.s32 	%r139, %r6, 5;
	mad.lo.s32 	%r140, %r100, %r139, %r128;
	sub.s32 	%r19, %r140, %r3;
	add.s32 	%r141, %r6, 6;
	mad.lo.s32 	%r142, %r100, %r141, %r128;
	sub.s32 	%r20, %r142, %r3;
	mad.lo.s32 	%r143, %r100, %r13, %r128;
	sub.s32 	%r21, %r143, %r3;
	add.s32 	%r144, %r6, 8;
	mad.lo.s32 	%r145, %r100, %r144, %r128;
	sub.s32 	%r22, %r145, %r3;
	add.s32 	%r146, %r6, 9;
	mad.lo.s32 	%r147, %r100, %r146, %r128;
	sub.s32 	%r23, %r147, %r3;
	add.s32 	%r148, %r6, 10;
	mad.lo.s32 	%r149, %r100, %r148, %r128;
	sub.s32 	%r24, %r149, %r3;
	add.s32 	%r150, %r6, 11;
	mad.lo.s32 	%r151, %r100, %r150, %r128;
	sub.s32 	%r25, %r151, %r3;
	add.s32 	%r152, %r6, 12;
	mad.lo.s32 	%r153, %r100, %r152, %r128;
	sub.s32 	%r26, %r153, %r3;
	add.s32 	%r154, %r6, 13;
	mad.lo.s32 	%r155, %r100, %r154, %r128;
	sub.s32 	%r27, %r155, %r3;
	add.s32 	%r156, %r6, 14;
	mad.lo.s32 	%r157, %r100, %r156, %r128;
	sub.s32 	%r28, %r157, %r3;
	add.s32 	%r158, %r6, 15;
	mad.lo.s32 	%r159, %r100, %r158, %r128;
	sub.s32 	%r29, %r159, %r3;
	add.s32 	%r160, %r129, %r6;
	add.s32 	%r161, %r124, %r160;
	sub.s32 	%r30, %r161, %r3;
	cvta.to.global.u64 	%rd2, %rd3;
	mov.f32 	%f87, 0f00000000;
$L__BB0_3:
	setp.ge.s32 	%p7, %r6, %r7;
	@%p7 bra 	$L__BB0_18;
	sub.s32 	%r162, %r6, %r7;
	setp.gt.u32 	%p8, %r162, -16;
	add.s32 	%r163, %r228, %r8;
	mul.wide.s32 	%rd6, %r163, 4;
	add.s64 	%rd7, %rd2, %rd6;
	ld.global.f32 	%f2, [%rd7];
	add.s32 	%r32, %r9, %r228;
	mov.u32 	%r248, %r6;
	@%p8 bra 	$L__BB0_8;
	sub.s32 	%r164, %r7, %r6;
	and.b32  	%r165, %r164, -16;
	neg.s32 	%r229, %r165;
	add.s32 	%r245, %r14, %r228;
	add.s32 	%r244, %r16, %r228;
	add.s32 	%r243, %r17, %r228;
	add.s32 	%r242, %r18, %r228;
	add.s32 	%r241, %r19, %r228;
	add.s32 	%r240, %r20, %r228;
	add.s32 	%r239, %r21, %r228;
	add.s32 	%r238, %r22, %r228;
	add.s32 	%r237, %r23, %r228;
	add.s32 	%r236, %r24, %r228;
	add.s32 	%r235, %r25, %r228;
	add.s32 	%r234, %r26, %r228;
	add.s32 	%r233, %r27, %r228;
	add.s32 	%r232, %r28, %r228;
	add.s32 	%r231, %r29, %r228;
	add.s32 	%r230, %r30, %r228;
	mov.u32 	%r246, %r13;
$L__BB0_6:
	.pragma "nounroll";
	mul.wide.s32 	%rd8, %r230, 4;
	add.s64 	%rd9, %rd1, %rd8;
	ld.global.f32 	%f21, [%rd9];
	fma.rn.f32 	%f22, %f2, %f21, %f87;
	add.s32 	%r166, %r245, 1;
	mul.wide.s32 	%rd10, %r166, 4;
	add.s64 	%rd11, %rd1, %rd10;
	ld.global.f32 	%f23, [%rd11];
	fma.rn.f32 	%f24, %f2, %f23, %f22;
	add.s32 	%r167, %r244, 2;
	mul.wide.s32 	%rd12, %r167, 4;
	add.s64 	%rd13, %rd1, %rd12;
	ld.global.f32 	%f25, [%rd13];
	fma.rn.f32 	%f26, %f2, %f25, %f24;
	add.s32 	%r168, %r243, 3;
	mul.wide.s32 	%rd14, %r168, 4;
	add.s64 	%rd15, %rd1, %rd14;
	ld.global.f32 	%f27, [%rd15];
	fma.rn.f32 	%f28, %f2, %f27, %f26;
	add.s32 	%r169, %r242, 4;
	mul.wide.s32 	%rd16, %r169, 4;
	add.s64 	%rd17, %rd1, %rd16;
	ld.global.f32 	%f29, [%rd17];
	fma.rn.f32 	%f30, %f2, %f29, %f28;
	add.s32 	%r170, %r241, 5;
	mul.wide.s32 	%rd18, %r170, 4;
	add.s64 	%rd19, %rd1, %rd18;
	ld.global.f32 	%f31, [%rd19];
	fma.rn.f32 	%f32, %f2, %f31, %f30;
	add.s32 	%r171, %r240, 6;
	mul.wide.s32 	%rd20, %r171, 4;
	add.s64 	%rd21, %rd1, %rd20;
	ld.global.f32 	%f33, [%rd21];
	fma.rn.f32 	%f34, %f2, %f33, %f32;
	add.s32 	%r172, %r239, 7;
	mul.wide.s32 	%rd22, %r172, 4;
	add.s64 	%rd23, %rd1, %rd22;
	ld.global.f32 	%f35, [%rd23];
	fma.rn.f32 	%f36, %f2, %f35, %f34;
	add.s32 	%r173, %r238, 8;
	mul.wide.s32 	%rd24, %r173, 4;
	add.s64 	%rd25, %rd1, %rd24;
	ld.global.f32 	%f37, [%rd25];
	fma.rn.f32 	%f38, %f2, %f37, %f36;
	add.s32 	%r174, %r237, 9;
	mul.wide.s32 	%rd26, %r174, 4;
	add.s64 	%rd27, %rd1, %rd26;
	ld.global.f32 	%f39, [%rd27];
	fma.rn.f32 	%f40, %f2, %f39, %f38;
	add.s32 	%r175, %r236, 10;
	mul.wide.s32 	%rd28, %r175, 4;
	add.s64 	%rd29, %rd1, %rd28;
	ld.global.f32 	%f41, [%rd29];
	fma.rn.f32 	%f42, %f2, %f41, %f40;
	add.s32 	%r176, %r235, 11;
	mul.wide.s32 	%rd30, %r176, 4;
	add.s64 	%rd31, %rd1, %rd30;
	ld.global.f32 	%f43, [%rd31];
	fma.rn.f32 	%f44, %f2, %f43, %f42;
	add.s32 	%r177, %r234, 12;
	mul.wide.s32 	%rd32, %r177, 4;
	add.s64 	%rd33, %rd1, %rd32;
	ld.global.f32 	%f45, [%rd33];
	fma.rn.f32 	%f46, %f2, %f45, %f44;
	add.s32 	%r178, %r233, 13;
	mul.wide.s32 	%rd34, %r178, 4;
	add.s64 	%rd35, %rd1, %rd34;
	ld.global.f32 	%f47, [%rd35];
	fma.rn.f32 	%f48, %f2, %f47, %f46;
	add.s32 	%r179, %r232, 14;
	mul.wide.s32 	%rd36, %r179, 4;
	add.s64 	%rd37, %rd1, %rd36;
	ld.global.f32 	%f49, [%rd37];
	fma.rn.f32 	%f50, %f2, %f49, %f48;
	add.s32 	%r180, %r231, 15;
	mul.wide.s32 	%rd38, %r180, 4;
	add.s64 	%rd39, %rd1, %rd38;
	ld.global.f32 	%f51, [%rd39];
	fma.rn.f32 	%f87, %f2, %f51, %f50;
	add.s32 	%r246, %r246, 16;
	add.s32 	%r245, %r245, %r15;
	add.s32 	%r244, %r244, %r15;
	add.s32 	%r243, %r243, %r15;
	add.s32 	%r242, %r242, %r15;
	add.s32 	%r241, %r241, %r15;
	add.s32 	%r240, %r240, %r15;
	add.s32 	%r239, %r239, %r15;
	add.s32 	%r238, %r238, %r15;
	add.s32 	%r237, %r237, %r15;
	add.s32 	%r236, %r236, %r15;
	add.s32 	%r235, %r235, %r15;
	add.s32 	%r234, %r234, %r15;
	add.s32 	%r233, %r233, %r15;
	add.s32 	%r232, %r232, %r15;
	add.s32 	%r231, %r231, %r15;
	add.s32 	%r230, %r230, %r15;
	add.s32 	%r229, %r229, 16;
	setp.ne.s32 	%p9, %r229, 0;
	@%p9 bra 	$L__BB0_6;
	add.s32 	%r248, %r246, -7;
$L__BB0_8:
	setp.eq.s32 	%p10, %r10, 0;
	@%p10 bra 	$L__BB0_18;
	add.s32 	%r181, %r10, -1;
	setp.lt.u32 	%p11, %r181, 7;
	@%p11 bra 	$L__BB0_11;
	mul.lo.s32 	%r182, %r248, %r100;
	add.s32 	%r183, %r32, %r248;
	add.s32 	%r184, %r183, %r182;
	mul.wide.s32 	%rd40, %r184, 4;
	add.s64 	%rd41, %rd1, %rd40;
	ld.global.f32 	%f53, [%rd41];
	fma.rn.f32 	%f54, %f2, %f53, %f87;
	add.s32 	%r185, %r182, %r100;
	add.s32 	%r186, %r183, %r185;
	add.s32 	%r187, %r186, 1;
	mul.wide.s32 	%rd42, %r187, 4;
	add.s64 	%rd43, %rd1, %rd42;
	ld.global.f32 	%f55, [%rd43];
	fma.rn.f32 	%f56, %f2, %f55, %f54;
	add.s32 	%r188, %r185, %r100;
	add.s32 	%r189, %r183, %r188;
	add.s32 	%r190, %r189, 2;
	mul.wide.s32 	%rd44, %r190, 4;
	add.s64 	%rd45, %rd1, %rd44;
	ld.global.f32 	%f57, [%rd45];
	fma.rn.f32 	%f58, %f2, %f57, %f56;
	add.s32 	%r191, %r188, %r100;
	add.s32 	%r192, %r183, %r191;
	add.s32 	%r193, %r192, 3;
	mul.wide.s32 	%rd46, %r193, 4;
	add.s64 	%rd47, %rd1, %rd46;
	ld.global.f32 	%f59, [%rd47];
	fma.rn.f32 	%f60, %f2, %f59, %f58;
	add.s32 	%r194, %r191, %r100;
	add.s32 	%r195, %r183, %r194;
	add.s32 	%r196, %r195, 4;
	mul.wide.s32 	%rd48, %r196, 4;
	add.s64 	%rd49, %rd1, %rd48;
	ld.global.f32 	%f61, [%rd49];
	fma.rn.f32 	%f62, %f2, %f61, %f60;
	add.s32 	%r197, %r194, %r100;
	add.s32 	%r198, %r183, %r197;
	add.s32 	%r199, %r198, 5;
	mul.wide.s32 	%rd50, %r199, 4;
	add.s64 	%rd51, %rd1, %rd50;
	ld.global.f32 	%f63, [%rd51];
	fma.rn.f32 	%f64, %f2, %f63, %f62;
	add.s32 	%r200, %r197, %r100;
	add.s32 	%r201, %r183, %r200;
	add.s32 	%r202, %r201, 6;
	mul.wide.s32 	%rd52, %r202, 4;
	add.s64 	%rd53, %rd1, %rd52;
	ld.global.f32 	%f65, [%rd53];
	fma.rn.f32 	%f66, %f2, %f65, %f64;
	add.s32 	%r203, %r200, %r100;
	add.s32 	%r204, %r183, %r203;
	add.s32 	%r205, %r204, 7;
	mul.wide.s32 	%rd54, %r205, 4;
	add.s64 	%rd55, %rd1, %rd54;
	ld.global.f32 	%f67, [%rd55];
	fma.rn.f32 	%f87, %f2, %f67, %f66;
	add.s32 	%r248, %r248, 8;
$L__BB0_11:
	setp.eq.s32 	%p12, %r11, 0;
	@%p12 bra 	$L__BB0_18;
	add.s32 	%r206, %r11, -1;
	setp.lt.u32 	%p13, %r206, 3;
	@%p13 bra 	$L__BB0_14;
	mul.lo.s32 	%r207, %r248, %r100;
	add.s32 	%r208, %r32, %r248;
	add.s32 	%r209, %r208, %r207;
	mul.wide.s32 	%rd56, %r209, 4;
	add.s64 	%rd57, %rd1, %rd56;
	ld.global.f32 	%f69, [%rd57];
	fma.rn.f32 	%f70, %f2, %f69, %f87;
	add.s32 	%r210, %r207, %r100;
	add.s32 	%r211, %r208, %r210;
	add.s32 	%r212, %r211, 1;
	mul.wide.s32 	%rd58, %r212, 4;
	add.s64 	%rd59, %rd1, %rd58;
	ld.global.f32 	%f71, [%rd59];
	fma.rn.f32 	%f72, %f2, %f71, %f70;
	add.s32 	%r213, %r210, %r100;
	add.s32 	%r214, %r208, %r213;
	add.s32 	%r215, %r214, 2;
	mul.wide.s32 	%rd60, %r215, 4;
	add.s64 	%rd61, %rd1, %rd60;
	ld.global.f32 	%f73, [%rd61];
	fma.rn.f32 	%f74, %f2, %f73, %f72;
	add.s32 	%r216, %r213, %r100;
	add.s32 	%r217, %r208, %r216;
	add.s32 	%r218, %r217, 3;
	mul.wide.s32 	%rd62, %r218, 4;
	add.s64 	%rd63, %rd1, %rd62;
	ld.global.f32 	%f75, [%rd63];
	fma.rn.f32 	%f87, %f2, %f75, %f74;
	add.s32 	%r248, %r248, 4;
$L__BB0_14:
	setp.eq.s32 	%p14, %r12, 0;
	@%p14 bra 	$L__BB0_18;
	setp.eq.s32 	%p15, %r12, 1;
	mul.lo.s32 	%r92, %r248, %r100;
	add.s32 	%r93, %r32, %r248;
	add.s32 	%r219, %r93, %r92;
	mul.wide.s32 	%rd64, %r219, 4;
	add.s64 	%rd65, %rd1, %rd64;
	ld.global.f32 	%f76, [%rd65];
	fma.rn.f32 	%f87, %f2, %f76, %f87;
	@%p15 bra 	$L__BB0_18;
	setp.eq.s32 	%p16, %r12, 2;
	add.s32 	%r94, %r92, %r100;
	add.s32 	%r220, %r93, %r94;
	add.s32 	%r221, %r220, 1;
	mul.wide.s32 	%rd66, %r221, 4;
	add.s64 	%rd67, %rd1, %rd66;
	ld.global.f32 	%f77, [%rd67];
	fma.rn.f32 	%f87, %f2, %f77, %f87;
	@%p16 bra 	$L__BB0_18;
	add.s32 	%r222, %r94, %r100;
	add.s32 	%r223, %r93, %r222;
	add.s32 	%r224, %r223, 2;
	mul.wide.s32 	%rd68, %r224, 4;
	add.s64 	%rd69, %rd1, %rd68;
	ld.global.f32 	%f78, [%rd69];
	fma.rn.f32 	%f87, %f2, %f78, %f87;
$L__BB0_18:
	add.s32 	%r228, %r228, 1;
	setp.ne.s32 	%p17, %r228, %r5;
	@%p17 bra 	$L__BB0_3;
$L__BB0_19:
	ld.param.u64 	%rd73, [_Z13conv2d_kernelPKfS0_Pfiiiiii_param_2];
	mad.lo.s32 	%r225, %r102, %r1, %r109;
	mad.lo.s32 	%r226, %r225, %r97, %r3;
	mul.lo.s32 	%r227, %r226, %r98;
	cvta.to.global.u64 	%rd70, %rd73;
	mul.wide.s32 	%rd71, %r227, 4;
	add.s64 	%rd72, %rd70, %rd71;
	st.global.f32 	[%rd72], %f87;
$L__BB0_20:
	ret;

}
	// .globl	_Z10add_kernelPKfS0_Pfi
.visible .entry _Z10add_kernelPKfS0_Pfi(
	.param .u64 .ptr .align 1 _Z10add_kernelPKfS0_Pfi_param_0,
	.param .u64 .ptr .align 1 _Z10add_kernelPKfS0_Pfi_param_1,
	.param .u64 .ptr .align 1 _Z10add_kernelPKfS0_Pfi_param_2,
	.param .u32 _Z10add_kernelPKfS0_Pfi_param_3
)
{
	.reg .pred 	%p<2>;
	.reg .b32 	%r<6>;
	.reg .b32 	%f<4>;
	.reg .b64 	%rd<11>;

	ld.param.u64 	%rd1, [_Z10add_kernelPKfS0_Pfi_param_0];
	ld.param.u64 	%rd2, [_Z10add_kernelPKfS0_Pfi_param_1];
	ld.param.u64 	%rd3, [_Z10add_kernelPKfS0_Pfi_param_2];
	ld.param.u32 	%r2, [_Z10add_kernelPKfS0_Pfi_param_3];
	mov.u32 	%r3, %ctaid.x;
	mov.u32 	%r4, %ntid.x;
	mov.u32 	%r5, %tid.x;
	mad.lo.s32 	%r1, %r3, %r4, %r5;
	setp.ge.s32 	%p1, %r1, %r2;
	@%p1 bra 	$L__BB1_2;
	cvta.to.global.u64 	%rd4, %rd1;
	cvta.to.global.u64 	%rd5, %rd2;
	cvta.to.global.u64 	%rd6, %rd3;
	mul.wide.s32 	%rd7, %r1, 4;
	add.s64 	%rd8, %rd4, %rd7;
	ld.global.f32 	%f1, [%rd8];
	add.s64 	%rd9, %rd5, %rd7;
	ld.global.f32 	%f2, [%rd9];
	add.f32 	%f3, %f1, %f2;
	add.s64 	%rd10, %rd6, %rd7;
	st.global.f32 	[%rd10], %f3;
$L__BB1_2:
	ret;

}
	// .globl	_Z16threshold_kernelPffi
.visible .entry _Z16threshold_kernelPffi(
	.param .u64 .ptr .align 1 _Z16threshold_kernelPffi_param_0,
	.param .f32 _Z16threshold_kernelPffi_param_1,
	.param .u32 _Z16threshold_kernelPffi_param_2
)
{
	.reg .pred 	%p<3>;
	.reg .b32 	%r<6>;
	.reg .b32 	%f<4>;
	.reg .b64 	%rd<5>;

	ld.param.u64 	%rd1, [_Z16threshold_kernelPffi_param_0];
	ld.param.f32 	%f1, [_Z16threshold_kernelPffi_param_1];
	ld.param.u32 	%r2, [_Z16threshold_kernelPffi_param_2];
	mov.u32 	%r3, %ctaid.x;
	mov.u32 	%r4, %ntid.x;
	mov.u32 	%r5, %tid.x;
	mad.lo.s32 	%r1, %r3, %r4, %r5;
	setp.ge.s32 	%p1, %r1, %r2;
	@%p1 bra 	$L__BB2_2;
	cvta.to.global.u64 	%rd2, %rd1;
	mul.wide.s32 	%rd3, %r1, 4;
	add.s64 	%rd4, %rd2, %rd3;
	ld.global.f32 	%f2, [%rd4];
	setp.gt.f32 	%p2, %f2, %f1;
	selp.f32 	%f3, %f2, 0f00000000, %p2;
	st.global.f32 	[%rd4], %f3;
$L__BB2_2:
	ret;

}


// ===== COMPILED SASS (sm_100) =====

	.target	sm_100

	.elftype	@"ET_EXEC"


//--------------------- .note.nv.tkinfo           --------------------------
	.section	.note.nv.tkinfo,"",@"SHT_NOTE"
	.sectionflags	@"SHF_NOTE_NV_TKINFO"
	.tkinfo
        /*0018*/ 	.word	0x00000002
        /*0030*/ 	.string	""
        /*0030*/ 	.string	"ptxas"
        /*0030*/ 	.string	"Cuda compilation tools, release 13.0, V13.0.88"
        /*0030*/ 	.string	"Build cuda_13.0.r13.0/compiler.36424714_0"
        /*0030*/ 	.string	"-arch sm_100 -m 64 "



//--------------------- .note.nv.cuinfo           --------------------------
	.section	.note.nv.cuinfo,"",@"SHT_NOTE"
	.sectionflags	@"SHF_NOTE_NV_CUINFO"
        /*0018*/ 	.short	0x0002
        /*001a*/ 	.short	0x0064
        /*001c*/ 	.short	0x0082
	.zero		2


//--------------------- .nv.info                  --------------------------
	.section	.nv.info,"",@"SHT_CUDA_INFO"
	.align	4


	//----- nvinfo : EIATTR_REGCOUNT
	.align		4
        /*0000*/ 	.byte	0x04, 0x2f
        /*0002*/ 	.short	(.L_1 - .L_0)
	.align		4
.L_0:
        /*0004*/ 	.word	index@(_Z13conv2d_kernelPKfS0_Pfiiiiii)
        /*0008*/ 	.word	0x00000030


	//----- nvinfo : EIATTR_FRAME_SIZE
	.align		4
.L_1:
        /*000c*/ 	.byte	0x04, 0x11
        /*000e*/ 	.short	(.L_3 - .L_2)
	.align		4
.L_2:
        /*0010*/ 	.word	index@(_Z13conv2d_kernelPKfS0_Pfiiiiii)
        /*0014*/ 	.word	0x00000000


	//----- nvinfo : EIATTR_REGCOUNT
	.align		4
.L_3:
        /*0018*/ 	.byte	0x04, 0x2f
        /*001a*/ 	.short	(.L_5 - .L_4)
	.align		4
.L_4:
        /*001c*/ 	.word	index@(_Z10add_kernelPKfS0_Pfi)
        /*0020*/ 	.word	0x0000000c


	//----- nvinfo : EIATTR_FRAME_SIZE
	.align		4
.L_5:
        /*0024*/ 	.byte	0x04, 0x11
        /*0026*/ 	.short	(.L_7 - .L_6)
	.align		4
.L_6:
        /*0028*/ 	.word	index@(_Z10add_kernelPKfS0_Pfi)
        /*002c*/ 	.word	0x00000000


	//----- nvinfo : EIATTR_REGCOUNT
	.align		4
.L_7:
        /*0030*/ 	.byte	0x04, 0x2f
        /*0032*/ 	.short	(.L_9 - .L_8)
	.align		4
.L_8:
        /*0034*/ 	.word	index@(_Z16threshold_kernelPffi)
        /*0038*/ 	.word	0x00000008


	//----- nvinfo : EIATTR_FRAME_SIZE
	.align		4
.L_9:
        /*003c*/ 	.byte	0x04, 0x11
        /*003e*/ 	.short	(.L_11 - .L_10)
	.align		4
.L_10:
        /*0040*/ 	.word	index@(_Z16threshold_kernelPffi)
        /*0044*/ 	.word	0x00000000


	//----- nvinfo : EIATTR_MIN_STACK_SIZE
	.align		4
.L_11:
        /*0048*/ 	.byte	0x04, 0x12
        /*004a*/ 	.short	(.L_13 - .L_12)
	.align		4
.L_12:
        /*004c*/ 	.word	index@(_Z16threshold_kernelPffi)
        /*0050*/ 	.word	0x00000000


	//----- nvinfo : EIATTR_MIN_STACK_SIZE
	.align		4
.L_13:
        /*0054*/ 	.byte	0x04, 0x12
        /*0056*/ 	.short	(.L_15 - .L_14)
	.align		4
.L_14:
        /*0058*/ 	.word	index@(_Z10add_kernelPKfS0_Pfi)
        /*005c*/ 	.word	0x00000000


	//----- nvinfo : EIATTR_MIN_STACK_SIZE
	.align		4
.L_15:
        /*0060*/ 	.byte	0x04, 0x12
        /*0062*/ 	.short	(.L_17 - .L_16)
	.align		4
.L_16:
        /*0064*/ 	.word	index@(_Z13conv2d_kernelPKfS0_Pfiiiiii)
        /*0068*/ 	.word	0x00000000
.L_17:


//--------------------- .nv.compat                --------------------------
	.section	.nv.compat,"",@"SHT_CUDA_COMPAT_INFO"
	.align	4
        /*0000*/ 	.byte	0x02, 0x09, 0x00, 0x00, 0x02, 0x02, 0x01, 0x00, 0x02, 0x05, 0x05, 0x00, 0x03, 0x07, 0x01, 0x01
        /*0010*/ 	.byte	0x02, 0x03, 0x00, 0x00, 0x02, 0x06, 0x01, 0x00, 0x04, 0x0b, 0x08, 0x00, 0x09, 0x00, 0x00, 0x00
        /*0020*/ 	.byte	0x00, 0x00, 0x00, 0x00


//--------------------- .nv.info._Z16threshold_kernelPffi --------------------------
	.section	.nv.info._Z16threshold_kernelPffi,"",@"SHT_CUDA_INFO"
	.sectionflags	@""
	.align	4


	//----- nvinfo : EIATTR_CUDA_API_VERSION
	.align		4
        /*0000*/ 	.byte	0x04, 0x37
        /*0002*/ 	.short	(.L_19 - .L_18)
.L_18:
        /*0004*/ 	.word	0x00000082


	//----- nvinfo : EIATTR_KPARAM_INFO
	.align		4
.L_19:
        /*0008*/ 	.byte	0x04, 0x17
        /*000a*/ 	.short	(.L_21 - .L_20)
.L_20:
        /*000c*/ 	.word	0x00000000
        /*0010*/ 	.short	0x0002
        /*0012*/ 	.short	0x000c
        /*0014*/ 	.byte	0x00, 0xf0, 0x11, 0x00


	//----- nvinfo : EIATTR_KPARAM_INFO
	.align		4
.L_21:
        /*0018*/ 	.byte	0x04, 0x17
        /*001a*/ 	.short	(.L_23 - .L_22)
.L_22:
        /*001c*/ 	.word	0x00000000
        /*0020*/ 	.short	0x0001
        /*0022*/ 	.short	0x0008
        /*0024*/ 	.byte	0x00, 0xf0, 0x11, 0x00


	//----- nvinfo : EIATTR_KPARAM_INFO
	.align		4
.L_23:
        /*0028*/ 	.byte	0x04, 0x17
        /*002a*/ 	.short	(.L_25 - .L_24)
.L_24:
        /*002c*/ 	.word	0x00000000
        /*0030*/ 	.short	0x0000
        /*0032*/ 	.short	0x0000
        /*0034*/ 	.byte	0x00, 0xf5, 0x21, 0x00


	//----- nvinfo : EIATTR_SPARSE_MMA_MASK
	.align		4
.L_25:
        /*0038*/ 	.byte	0x03, 0x50
        /*003a*/ 	.short	0x0000


	//----- nvinfo : EIATTR_MAXREG_COUNT
	.align		4
        /*003c*/ 	.byte	0x03, 0x1b
        /*003e*/ 	.short	0x00ff


	//----- nvinfo : EIATTR_MERCURY_ISA_VERSION
	.align		4
        /*0040*/ 	.byte	0x03, 0x5f
        /*0042*/ 	.short	0x0101


	//----- nvinfo : EIATTR_VRC_CTA_INIT_COUNT
	.align		4
        /*0044*/ 	.byte	0x02, 0x4a
	.zero		1
	.zero		1


	//----- nvinfo : EIATTR_EXIT_INSTR_OFFSETS
	.align		4
        /*0048*/ 	.byte	0x04, 0x1c
        /*004a*/ 	.short	(.L_27 - .L_26)


	//   ....[0]....
.L_26:
        /*004c*/ 	.word	0x00000070


	//   ....[1]....
        /*0050*/ 	.word	0x00000100


	//----- nvinfo : EIATTR_CBANK_PARAM_SIZE
	.align		4
.L_27:
        /*0054*/ 	.byte	0x03, 0x19
        /*0056*/ 	.short	0x0010


	//----- nvinfo : EIATTR_PARAM_CBANK
	.align		4
        /*0058*/ 	.byte	0x04, 0x0a
        /*005a*/ 	.short	(.L_29 - .L_28)
	.align		4
.L_28:
        /*005c*/ 	.word	index@(.nv.constant0._Z16threshold_kernelPffi)
        /*0060*/ 	.short	0x0380
        /*0062*/ 	.short	0x0010


	//----- nvinfo : EIATTR_SW_WAR
	.align		4
.L_29:
        /*0064*/ 	.byte	0x04, 0x36
        /*0066*/ 	.short	(.L_31 - .L_30)
.L_30:
        /*0068*/ 	.word	0x00000008
.L_31:


//--------------------- .nv.info._Z10add_kernelPKfS0_Pfi --------------------------
	.section	.nv.info._Z10add_kernelPKfS0_Pfi,"",@"SHT_CUDA_INFO"
	.sectionflags	@""
	.align	4


	//----- nvinfo : EIATTR_CUDA_API_VERSION
	.align		4
        /*0000*/ 	.byte	0x04, 0x37
        /*0002*/ 	.short	(.L_33 - .L_32)
.L_32:
        /*0004*/ 	.word	0x00000082


	//----- nvinfo : EIATTR_KPARAM_INFO
	.align		4
.L_33:
        /*0008*/ 	.byte	0x04, 0x17
        /*000a*/ 	.short	(.L_35 - .L_34)
.L_34:
        /*000c*/ 	.word	0x00000000
        /*0010*/ 	.short	0x0003
        /*0012*/ 	.short	0x0018
        /*0014*/ 	.byte	0x00, 0xf0, 0x11, 0x00


	//----- nvinfo : EIATTR_KPARAM_INFO
	.align		4
.L_35:
        /*0018*/ 	.byte	0x04, 0x17
        /*001a*/ 	.short	(.L_37 - .L_36)
.L_36:
        /*001c*/ 	.word	0x00000000
        /*0020*/ 	.short	0x0002
        /*0022*/ 	.short	0x0010
        /*0024*/ 	.byte	0x00, 0xf5, 0x21, 0x00


	//----- nvinfo : EIATTR_KPARAM_INFO
	.align		4
.L_37:
        /*0028*/ 	.byte	0x04, 0x17
        /*002a*/ 	.short	(.L_39 - .L_38)
.L_38:
        /*002c*/ 	.word	0x00000000
        /*0030*/ 	.short	0x0001
        /*0032*/ 	.short	0x0008
        /*0034*/ 	.byte	0x00, 0xf5, 0x21, 0x00


	//----- nvinfo : EIATTR_KPARAM_INFO
	.align		4
.L_39:
        /*0038*/ 	.byte	0x04, 0x17
        /*003a*/ 	.short	(.L_41 - .L_40)
.L_40:
        /*003c*/ 	.word	0x00000000
        /*0040*/ 	.short	0x0000
        /*0042*/ 	.short	0x0000
        /*0044*/ 	.byte	0x00, 0xf5, 0x21, 0x00


	//----- nvinfo : EIATTR_SPARSE_MMA_MASK
	.align		4
.L_41:
        /*0048*/ 	.byte	0x03, 0x50
        /*004a*/ 	.short	0x0000


	//----- nvinfo : EIATTR_MAXREG_COUNT
	.align		4
        /*004c*/ 	.byte	0x03, 0x1b
        /*004e*/ 	.short	0x00ff


	//----- nvinfo : EIATTR_MERCURY_ISA_VERSION
	.align		4
        /*0050*/ 	.byte	0x03, 0x5f
        /*0052*/ 	.short	0x0101


	//----- nvinfo : EIATTR_VRC_CTA_INIT_COUNT
	.align		4
        /*0054*/ 	.byte	0x02, 0x4a
	.zero		1
	.zero		1


	//----- nvinfo : EIATTR_EXIT_INSTR_OFFSETS
	.align		4
        /*0058*/ 	.byte	0x04, 0x1c
        /*005a*/ 	.short	(.L_43 - .L_42)


	//   ....[0]....
.L_42:
        /*005c*/ 	.word	0x00000070


	//   ....[1]....
        /*0060*/ 	.word	0x00000130


	//----- nvinfo : EIATTR_CBANK_PARAM_SIZE
	.align		4
.L_43:
        /*0064*/ 	.byte	0x03, 0x19
        /*0066*/ 	.short	0x001c


	//----- nvinfo : EIATTR_PARAM_CBANK
	.align		4
        /*0068*/ 	.byte	0x04, 0x0a
        /*006a*/ 	.short	(.L_45 - .L_44)
	.align		4
.L_44:
        /*006c*/ 	.word	index@(.nv.constant0._Z10add_kernelPKfS0_Pfi)
        /*0070*/ 	.short	0x0380
        /*0072*/ 	.short	0x001c


	//----- nvinfo : EIATTR_SW_WAR
	.align		4
.L_45:
        /*0074*/ 	.byte	0x04, 0x36
        /*0076*/ 	.short	(.L_47 - .L_46)
.L_46:
        /*0078*/ 	.word	0x00000008
.L_47:


//--------------------- .nv.info._Z13conv2d_kernelPKfS0_Pfiiiiii --------------------------
	.section	.nv.info._Z13conv2d_kernelPKfS0_Pfiiiiii,"",@"SHT_CUDA_INFO"
	.sectionflags	@""
	.align	4


	//----- nvinfo : EIATTR_CUDA_API_VERSION
	.align		4
        /*0000*/ 	.byte	0x04, 0x37
        /*0002*/ 	.short	(.L_49 - .L_48)
.L_48:
        /*0004*/ 	.word	0x00000082


	//----- nvinfo : EIATTR_KPARAM_INFO
	.align		4
.L_49:
        /*0008*/ 	.byte	0x04, 0x17
        /*000a*/ 	.short	(.L_51 - .L_50)
.L_50:
        /*000c*/ 	.word	0x00000000
        /*0010*/ 	.short	0x0008
        /*0012*/ 	.short	0x002c
        /*0014*/ 	.byte	0x00, 0xf0, 0x11, 0x00


	//----- nvinfo : EIATTR_KPARAM_INFO
	.align		4
.L_51:
        /*0018*/ 	.byte	0x04, 0x17
        /*001a*/ 	.short	(.L_53 - .L_52)
.L_52:
        /*001c*/ 	.word	0x00000000
        /*0020*/ 	.short	0x0007
        /*0022*/ 	.short	0x0028
        /*0024*/ 	.byte	0x00, 0xf0, 0x11, 0x00


	//----- nvinfo : EIATTR_KPARAM_INFO
	.align		4
.L_53:
        /*0028*/ 	.byte	0x04, 0x17
        /*002a*/ 	.short	(.L_55 - .L_54)
.L_54:
        /*002c*/ 	.word	0x00000000
        /*0030*/ 	.short	0x0006
        /*0032*/ 	.short	0x0024
        /*0034*/ 	.byte	0x00, 0xf0, 0x11, 0x00


	//----- nvinfo : EIATTR_KPARAM_INFO
	.align		4
.L_55:
        /*0038*/ 	.byte	0x04, 0x17
        /*003a*/ 	.short	(.L_57 - .L_56)
.L_56:
        /*003c*/ 	.word	0x00000000
        /*0040*/ 	.short	0x0005
        /*0042*/ 	.short	0x0020
        /*0044*/ 	.byte	0x00, 0xf0, 0x11, 0x00


	//----- nvinfo : EIATTR_KPARAM_INFO
	.align		4
.L_57:
        /*0048*/ 	.byte	0x04, 0x17
        /*004a*/ 	.short	(.L_59 - .L_58)
.L_58:
        /*004c*/ 	.word	0x00000000
        /*0050*/ 	.short	0x0004
        /*0052*/ 	.short	0x001c
        /*0054*/ 	.byte	0x00, 0xf0, 0x11, 0x00


	//----- nvinfo : EIATTR_KPARAM_INFO
	.align		4
.L_59:
        /*0058*/ 	.byte	0x04, 0x17
        /*005a*/ 	.short	(.L_61 - .L_60)
.L_60:
        /*005c*/ 	.word	0x00000000
        /*0060*/ 	.short	0x0003
        /*0062*/ 	.short	0x0018
        /*0064*/ 	.byte	0x00, 0xf0, 0x11, 0x00


	//----- nvinfo : EIATTR_KPARAM_INFO
	.align		4
.L_61:
        /*0068*/ 	.byte	0x04, 0x17
        /*006a*/ 	.short	(.L_63 - .L_62)
.L_62:
        /*006c*/ 	.word	0x00000000
        /*0070*/ 	.short	0x0002
        /*0072*/ 	.short	0x0010
        /*0074*/ 	.byte	0x00, 0xf5, 0x21, 0x00


	//----- nvinfo : EIATTR_KPARAM_INFO
	.align		4
.L_63:
        /*0078*/ 	.byte	0x04, 0x17
        /*007a*/ 	.short	(.L_65 - .L_64)
.L_64:
        /*007c*/ 	.word	0x00000000
        /*0080*/ 	.short	0x0001
        /*0082*/ 	.short	0x0008
        /*0084*/ 	.byte	0x00, 0xf5, 0x21, 0x00


	//----- nvinfo : EIATTR_KPARAM_INFO
	.align		4
.L_65:
        /*0088*/ 	.byte	0x04, 0x17
        /*008a*/ 	.short	(.L_67 - .L_66)
.L_66:
        /*008c*/ 	.word	0x00000000
        /*0090*/ 	.short	0x0000
        /*0092*/ 	.short	0x0000
        /*0094*/ 	.byte	0x00, 0xf5, 0x21, 0x00


	//----- nvinfo : EIATTR_SPARSE_MMA_MASK
	.align		4
.L_67:
        /*0098*/ 	.byte	0x03, 0x50
        /*009a*/ 	.short	0x0000


	//----- nvinfo : EIATTR_MAXREG_COUNT
	.align		4
        /*009c*/ 	.byte	0x03, 0x1b
        /*009e*/ 	.short	0x00ff


	//----- nvinfo : EIATTR_MERCURY_ISA_VERSION
	.align		4
        /*00a0*/ 	.byte	0x03, 0x5f
        /*00a2*/ 	.short	0x0101


	//----- nvinfo : EIATTR_VRC_CTA_INIT_COUNT
	.align		4
        /*00a4*/ 	.byte	0x02, 0x4a
	.zero		1
	.zero		1


	//----- nvinfo : EIATTR_EXIT_INSTR_OFFSETS
	.align		4
        /*00a8*/ 	.byte	0x04, 0x1c
        /*00aa*/ 	.short	(.L_69 - .L_68)


	//   ....[0]....
.L_68:
        /*00ac*/ 	.word	0x00000120


	//   ....[1]....
        /*00b0*/ 	.word	0x000014f0


	//----- nvinfo : EIATTR_CRS_STACK_SIZE
	.align		4
.L_69:
        /*00b4*/ 	.byte	0x04, 0x1e
        /*00b6*/ 	.short	(.L_71 - .L_70)
.L_70:
        /*00b8*/ 	.word	0x00000000


	//----- nvinfo : EIATTR_CBANK_PARAM_SIZE
	.align		4
.L_71:
        /*00bc*/ 	.byte	0x03, 0x19
        /*00be*/ 	.short	0x0030


	//----- nvinfo : EIATTR_PARAM_CBANK
	.align		4
        /*00c0*/ 	.byte	0x04, 0x0a
        /*00c2*/ 	.short	(.L_73 - .L_72)
	.align		4
.L_72:
        /*00c4*/ 	.word	index@(.nv.constant0._Z13conv2d_kernelPKfS0_Pfiiiiii)
        /*00c8*/ 	.short	0x0380
        /*00ca*/ 	.short	0x0030


	//----- nvinfo : EIATTR_SW_WAR
	.align		4
.L_73:
        /*00cc*/ 	.byte	0x04, 0x36
        /*00ce*/ 	.short	(.L_75 - .L_74)
.L_74:
        /*00d0*/ 	.word	0x00000008
.L_75:


//--------------------- .nv.callgraph             --------------------------
	.section	.nv.callgraph,"",@"SHT_CUDA_CALLGRAPH"
	.align	4
	.sectionentsize	8
	.align		4
        /*0000*/ 	.word	0x00000000
	.align		4
        /*0004*/ 	.word	0xffffffff
	.align		4
        /*0008*/ 	.word	0x00000000
	.align		4
        /*000c*/ 	.word	0xfffffffe
	.align		4
        /*0010*/ 	.word	0x00000000
	.align		4
        /*0014*/ 	.word	0xfffffffd
	.align		4
        /*0018*/ 	.word	0x00000000
	.align		4
        /*001c*/ 	.word	0xfffffffc


//--------------------- .text._Z16threshold_kernelPffi --------------------------
	.section	.text._Z16threshold_kernelPffi,"ax",@progbits
	.align	128
        .global         _Z16threshold_kernelPffi
        .type           _Z16threshold_kernelPffi,@function
        .size           _Z16threshold_kernelPffi,(.L_x_16 - _Z16threshold_kernelPffi)
        .other          _Z16threshold_kernelPffi,@"STO_CUDA_ENTRY STV_DEFAULT"
_Z16threshold_kernelPffi:
.text._Z16threshold_kernelPffi:
[----:B------:R-:W-:Y:S01]  /*0000*/  LDC R1, c[0x0][0x37c] ;  /* 0x0000df00ff017b82 */ /* 0x000fe20000000800 */
[----:B------:R-:W0:Y:S07]  /*0010*/  S2R R0, SR_TID.X ;  /* 0x0000000000007919 */ /* 0x000e2e0000002100 */
[----:B------:R-:W0:Y:S01]  /*0020*/  S2UR UR4, SR_CTAID.X ;  /* 0x00000000000479c3 */ /* 0x000e220000002500 */
[----:B------:R-:W1:Y:S07]  /*0030*/  LDCU UR5, c[0x0][0x38c] ;  /* 0x00007180ff0577ac */ /* 0x000e6e0008000800 */
[----:B------:R-:W0:Y:S02]  /*0040*/  LDC R5, c[0x0][0x360] ;  /* 0x0000d800ff057b82 */ /* 0x000e240000000800 */
[----:B0-----:R-:W-:-:S05]  /*0050*/  IMAD R5, R5, UR4, R0 ;  /* 0x0000000405057c24 */ /* 0x001fca000f8e0200 */
[----:B-1----:R-:W-:-:S13]  /*0060*/  ISETP.GE.AND P0, PT, R5, UR5, PT ;  /* 0x0000000505007c0c */ /* 0x002fda000bf06270 */
[----:B------:R-:W-:Y:S05]  /*0070*/  @P0 EXIT ;  /* 0x000000000000094d */ /* 0x000fea0003800000 */
[----:B------:R-:W0:Y:S01]  /*0080*/  LDC.64 R2, c[0x0][0x380] ;  /* 0x0000e000ff027b82 */ /* 0x000e220000000a00 */
[----:B------:R-:W1:Y:S01]  /*0090*/  LDCU.64 UR4, c[0x0][0x358] ;  /* 0x00006b00ff0477ac */ /* 0x000e620008000a00 */
[----:B------:R-:W2:Y:S01]  /*00a0*/  LDCU UR6, c[0x0][0x388] ;  /* 0x00007100ff0677ac */ /* 0x000ea20008000800 */
[----:B0-----:R-:W-:-:S05]  /*00b0*/  IMAD.WIDE R2, R5, 0x4, R2 ;  /* 0x0000000405027825 */ /* 0x001fca00078e0202 */
[----:B-1----:R-:W2:Y:S02]  /*00c0*/  LDG.E R0, desc[UR4][R2.64] ;  /* 0x0000000402007981 */ /* 0x002ea4000c1e1900 */
[----:B--2---:R-:W-:-:S04]  /*00d0*/  FSETP.GT.AND P0, PT, R0, UR6, PT ;  /* 0x0000000600007c0b */ /* 0x004fc8000bf04000 */
[----:B------:R-:W-:-:S05]  /*00e0*/  FSEL R5, R0, RZ, P0 ;  /* 0x000000ff00057208 */ /* 0x000fca0000000000 */
[----:B------:R-:W-:Y:S01]  /*00f0*/  STG.E desc[UR4][R2.64], R5 ;  /* 0x0000000502007986 */ /* 0x000fe2000c101904 */
[----:B------:R-:W-:Y:S05]  /*0100*/  EXIT ;  /* 0x000000000000794d */ /* 0x000fea0003800000 */
.L_x_0:
[----:B------:R-:W-:-:S00]  /*0110*/  BRA `(.L_x_0) ;  /* 0xfffffffc00fc7947 */ /* 0x000fc0000383ffff */
[----:B------:R-:W-:-:S00]  /*0120*/  NOP ;  /* 0x0000000000007918 */ /* 0x000fc00000000000 */
        /* <DEDUP_REMOVED lines=13> */
.L_x_16:


//--------------------- .text._Z10add_kernelPKfS0_Pfi --------------------------
	.section	.text._Z10add_kernelPKfS0_Pfi,"ax",@progbits
	.align	128
        .global         _Z10add_kernelPKfS0_Pfi
        .type           _Z10add_kernelPKfS0_Pfi,@function
        .size           _Z10add_kernelPKfS0_Pfi,(.L_x_17 - _Z10add_kernelPKfS0_Pfi)
        .other          _Z10add_kernelPKfS0_Pfi,@"STO_CUDA_ENTRY STV_DEFAULT"
_Z10add_kernelPKfS0_Pfi:
.text._Z10add_kernelPKfS0_Pfi:
        /* <DEDUP_REMOVED lines=9> */
[----:B------:R-:W1:Y:S07]  /*0090*/  LDCU.64 UR4, c[0x0][0x358] ;  /* 0x00006b00ff0477ac */ /* 0x000e6e0008000a00 */
[----:B------:R-:W2:Y:S08]  /*00a0*/  LDC.64 R4, c[0x0][0x388] ;  /* 0x0000e200ff047b82 */ /* 0x000eb00000000a00 */
[----:B------:R-:W3:Y:S01]  /*00b0*/  LDC.64 R6, c[0x0][0x390] ;  /* 0x0000e400ff067b82 */ /* 0x000ee20000000a00 */
[----:B0-----:R-:W-:-:S06]  /*00c0*/  IMAD.WIDE R2, R9, 0x4, R2 ;  /* 0x0000000409027825 */ /* 0x001fcc00078e0202 */
[----:B-1----:R-:W4:Y:S01]  /*00d0*/  LDG.E R2, desc[UR4][R2.64] ;  /* 0x0000000402027981 */ /* 0x002f22000c1e1900 */
[----:B--2---:R-:W-:-:S06]  /*00e0*/  IMAD.WIDE R4, R9, 0x4, R4 ;  /* 0x0000000409047825 */ /* 0x004fcc00078e0204 */
[----:B------:R-:W4:Y:S01]  /*00f0*/  LDG.E R5, desc[UR4][R4.64] ;  /* 0x0000000404057981 */ /* 0x000f22000c1e1900 */
[----:B---3--:R-:W-:-:S04]  /*0100*/  IMAD.WIDE R6, R9, 0x4, R6 ;  /* 0x0000000409067825 */ /* 0x008fc800078e0206 */
[----:B----4-:R-:W-:-:S05]  /*0110*/  FADD R9, R2, R5 ;  /* 0x0000000502097221 */ /* 0x010fca0000000000 */
[----:B------:R-:W-:Y:S01]  /*0120*/  STG.E desc[UR4][R6.64], R9 ;  /* 0x0000000906007986 */ /* 0x000fe2000c101904 */
[----:B------:R-:W-:Y:S05]  /*0130*/  EXIT ;  /* 0x000000000000794d */ /* 0x000fea0003800000 */
.L_x_1:
        /* <DEDUP_REMOVED lines=12> */
.L_x_17:


//--------------------- .text._Z13conv2d_kernelPKfS0_Pfiiiiii --------------------------
	.section	.text._Z13conv2d_kernelPKfS0_Pfiiiiii,"ax",@progbits
	.align	128
        .global         _Z13conv2d_kernelPKfS0_Pfiiiiii
        .type           _Z13conv2d_kernelPKfS0_Pfiiiiii,@function
        .size           _Z13conv2d_kernelPKfS0_Pfiiiiii,(.L_x_18 - _Z13conv2d_kernelPKfS0_Pfiiiiii)
        .other          _Z13conv2d_kernelPKfS0_Pfiiiiii,@"STO_CUDA_ENTRY STV_DEFAULT"
_Z13conv2d_kernelPKfS0_Pfiiiiii:
.text._Z13conv2d_kernelPKfS0_Pfiiiiii:
[----:B------:R-:W-:Y:S01]  /*0000*/  LDC R1, c[0x0][0x37c] ;  /* 0x0000df00ff017b82 */ /* 0x000fe20000000800 */
[----:B------:R-:W0:Y:S07]  /*0010*/  S2R R5, SR_TID.Y ;  /* 0x0000000000057919 */ /* 0x000e2e0000002200 */
[----:B------:R-:W1:Y:S01]  /*0020*/  LDC R3, c[0x0][0x368] ;  /* 0x0000da00ff037b82 */ /* 0x000e620000000800 */
[----:B------:R-:W2:Y:S01]  /*0030*/  LDCU.64 UR8, c[0x0][0x398] ;  /* 0x00007300ff0877ac */ /* 0x000ea20008000a00 */
[----:B------:R-:W1:Y:S01]  /*0040*/  S2R R2, SR_TID.Z ;  /* 0x0000000000027919 */ /* 0x000e620000002300 */
[----:B------:R-:W3:Y:S01]  /*0050*/  LDCU UR7, c[0x0][0x3a0] ;  /* 0x00007400ff0777ac */ /* 0x000ee20008000800 */
[----:B------:R-:W4:Y:S04]  /*0060*/  S2R R7, SR_TID.X ;  /* 0x0000000000077919 */ /* 0x000f280000002100 */
[----:B------:R-:W0:Y:S08]  /*0070*/  S2UR UR5, SR_CTAID.Y ;  /* 0x00000000000579c3 */ /* 0x000e300000002600 */
[----:B------:R-:W0:Y:S08]  /*0080*/  LDC R0, c[0x0][0x364] ;  /* 0x0000d900ff007b82 */ /* 0x000e300000000800 */
[----:B------:R-:W1:Y:S08]  /*0090*/  S2UR UR4, SR_CTAID.Z ;  /* 0x00000000000479c3 */ /* 0x000e700000002700 */
[----:B------:R-:W4:Y:S08]  /*00a0*/  S2UR UR6, SR_CTAID.X ;  /* 0x00000000000679c3 */ /* 0x000f300000002500 */
[----:B------:R-:W4:Y:S01]  /*00b0*/  LDC R4, c[0x0][0x360] ;  /* 0x0000d800ff047b82 */ /* 0x000f220000000800 */
[----:B0-----:R-:W-:-:S05]  /*00c0*/  IMAD R0, R0, UR5, R5 ;  /* 0x0000000500007c24 */ /* 0x001fca000f8e0205 */
[----:B--2---:R-:W-:Y:S01]  /*00d0*/  ISETP.GE.AND P0, PT, R0, UR9, PT ;  /* 0x0000000900007c0c */ /* 0x004fe2000bf06270 */
[----:B-1----:R-:W-:-:S05]  /*00e0*/  IMAD R3, R3, UR4, R2 ;  /* 0x0000000403037c24 */ /* 0x002fca000f8e0202 */
[----:B------:R-:W-:Y:S01]  /*00f0*/  ISETP.GE.OR P0, PT, R3, UR8, P0 ;  /* 0x0000000803007c0c */ /* 0x000fe20008706670 */
[----:B----4-:R-:W-:-:S05]  /*0100*/  IMAD R2, R4, UR6, R7 ;  /* 0x0000000604027c24 */ /* 0x010fca000f8e0207 */
[----:B---3--:R-:W-:-:S13]  /*0110*/  ISETP.GE.OR P0, PT, R2, UR7, P0 ;  /* 0x0000000702007c0c */ /* 0x008fda0008706670 */
[----:B------:R-:W-:Y:S05]  /*0120*/  @P0 EXIT ;  /* 0x000000000000094d */ /* 0x000fea0003800000 */
[----:B------:R-:W0:Y:S01]  /*0130*/  LDC R6, c[0x0][0x3a8] ;  /* 0x0000ea00ff067b82 */ /* 0x000e220000000800 */
[----:B------:R-:W1:Y:S01]  /*0140*/  LDCU UR6, c[0x0][0x3a4] ;  /* 0x00007480ff0677ac */ /* 0x000e620008000800 */
[----:B------:R-:W-:Y:S01]  /*0150*/  BSSY.RECONVERGENT B1, `(.L_x_2) ;  /* 0x0000131000017945 */ /* 0x000fe20003800200 */
[----:B------:R-:W-:Y:S01]  /*0160*/  HFMA2 R38, -RZ, RZ, 0, 0 ;  /* 0x00000000ff267431 */ /* 0x000fe200000001ff */
[----:B------:R-:W2:Y:S01]  /*0170*/  LDCU.64 UR4, c[0x0][0x358] ;  /* 0x00006b00ff0477ac */ /* 0x000ea20008000a00 */
[----:B0-----:R-:W-:-:S04]  /*0180*/  LEA.HI R4, R6, R6, RZ, 0x1 ;  /* 0x0000000606047211 */ /* 0x001fc800078f08ff */
[----:B------:R-:W-:-:S04]  /*0190*/  SHF.R.S32.HI R5, RZ, 0x1, R4 ;  /* 0x00000001ff057819 */ /* 0x000fc80000011404 */
[C---:B------:R-:W-:Y:S02]  /*01a0*/  IADD3 R4, PT, PT, R2.reuse, 0x1, R5 ;  /* 0x0000000102047810 */ /* 0x040fe40007ffe005 */
[-C--:B------:R-:W-:Y:S02]  /*01b0*/  VIADDMNMX R9, R2, -R5.reuse, RZ, !PT ;  /* 0x8000000502097246 */ /* 0x080fe400078001ff */
[----:B-1----:R-:W-:Y:S02]  /*01c0*/  VIMNMX R4, PT, PT, R4, UR6, PT ;  /* 0x0000000604047c48 */ /* 0x002fe4000bfe0100 */
[----:B------:R-:W-:Y:S02]  /*01d0*/  IADD3 R5, PT, PT, -R2, R5, RZ ;  /* 0x0000000502057210 */ /* 0x000fe40007ffe1ff */
[-C--:B------:R-:W-:Y:S02]  /*01e0*/  ISETP.GE.AND P0, PT, R9, R4.reuse, PT ;  /* 0x000000040900720c */ /* 0x080fe40003f06270 */
[----:B------:R-:W-:-:S02]  /*01f0*/  VIADDMNMX R6, R5, R4, R6, PT ;  /* 0x0000000405067246 */ /* 0x000fc40003800106 */
[----:B------:R-:W-:-:S09]  /*0200*/  VIADDMNMX R7, R5, R9, RZ, !PT ;  /* 0x0000000905077246 */ /* 0x000fd200078001ff */
[----:B--2---:R-:W-:Y:S05]  /*0210*/  @P0 BRA `(.L_x_3) ;  /* 0x0000001000900947 */ /* 0x004fea0003800000 */
[----:B------:R-:W0:Y:S01]  /*0220*/  LDC R10, c[0x0][0x3ac] ;  /* 0x0000eb00ff0a7b82 */ /* 0x000e220000000800 */
[C---:B------:R-:W-:Y:S01]  /*0230*/  IADD3 R15, PT, PT, R7.reuse, 0xd, RZ ;  /* 0x0000000d070f7810 */ /* 0x040fe20007ffe0ff */
[C---:B------:R-:W-:Y:S01]  /*0240*/  VIADD R13, R7.reuse, 0xc ;  /* 0x0000000c070d7836 */ /* 0x040fe20000000000 */
[C---:B------:R-:W-:Y:S01]  /*0250*/  IADD3 R19, PT, PT, R7.reuse, 0xf, RZ ;  /* 0x0000000f07137810 */ /* 0x040fe20007ffe0ff */
[----:B------:R-:W-:Y:S01]  /*0260*/  VIADD R17, R7, 0xe ;  /* 0x0000000e07117836 */ /* 0x000fe20000000000 */
[----:B------:R-:W-:Y:S01]  /*0270*/  MOV R38, RZ ;  /* 0x000000ff00267202 */ /* 0x000fe20000000f00 */
[----:B------:R-:W-:Y:S01]  /*0280*/  IMAD R11, R3, UR9, R0 ;  /* 0x00000009030b7c24 */ /* 0x000fe2000f8e0200 */
[----:B0-----:R-:W-:-:S04]  /*0290*/  LEA.HI R5, R10, R10, RZ, 0x1 ;  /* 0x0000000a0a057211 */ /* 0x001fc800078f08ff */
[----:B------:R-:W-:-:S04]  /*02a0*/  SHF.R.S32.HI R5, RZ, 0x1, R5 ;  /* 0x00000001ff057819 */ /* 0x000fc80000011405 */
[----:B------:R-:W-:Y:S01]  /*02b0*/  IADD3 R8, PT, PT, R7, R5, RZ ;  /* 0x0000000507087210 */ /* 0x000fe20007ffe0ff */
[----:B------:R-:W-:-:S04]  /*02c0*/  IMAD.IADD R12, R5, 0x1, -R2 ;  /* 0x00000001050c7824 */ /* 0x000fc800078e0a02 */
[-CC-:B------:R-:W-:Y:S02]  /*02d0*/  IMAD R13, R13, R10.reuse, R8.reuse ;  /* 0x0000000a0d0d7224 */ /* 0x180fe400078e0208 */
[-CC-:B------:R-:W-:Y:S02]  /*02e0*/  IMAD R15, R15, R10.reuse, R8.reuse ;  /* 0x0000000a0f0f7224 */ /* 0x180fe400078e0208 */
[-CC-:B------:R-:W-:Y:S01]  /*02f0*/  IMAD R19, R19, R10.reuse, R8.reuse ;  /* 0x0000000a13137224 */ /* 0x180fe200078e0208 */
[----:B------:R-:W-:Y:S01]  /*0300*/  IADD3 R14, PT, PT, -R2, R13, RZ ;  /* 0x0000000d020e7210 */ /* 0x000fe20007ffe1ff */
[----:B------:R-:W-:Y:S01]  /*0310*/  IMAD R17, R17, R10, R8 ;  /* 0x0000000a11117224 */ /* 0x000fe200078e0208 */
[----:B------:R-:W-:Y:S01]  /*0320*/  LEA R10, R10, 0x10, 0x4 ;  /* 0x000000100a0a7811 */ /* 0x000fe200078e20ff */
[--C-:B------:R-:W-:Y:S01]  /*0330*/  IMAD R8, R11, UR7, R2.reuse ;  /* 0x000000070b087c24 */ /* 0x100fe2000f8e0202 */
[C---:B------:R-:W-:Y:S01]  /*0340*/  IADD3 R16, PT, PT, -R2.reuse, R15, RZ ;  /* 0x0000000f02107210 */ /* 0x040fe20007ffe1ff */
[----:B------:R-:W-:Y:S01]  /*0350*/  IMAD.IADD R18, R17, 0x1, -R2 ;  /* 0x0000000111127824 */ /* 0x000fe200078e0a02 */
[----:B------:R-:W-:-:S07]  /*0360*/  IADD3 R20, PT, PT, -R2, R19, RZ ;  /* 0x0000001302147210 */ /* 0x000fce0007ffe1ff */
.L_x_14:
[----:B------:R-:W-:Y:S01]  /*0370*/  ISETP.GE.AND P0, PT, R7, R6, PT ;  /* 0x000000060700720c */ /* 0x000fe20003f06270 */
[----:B------:R-:W-:-:S12]  /*0380*/  BSSY.RECONVERGENT B0, `(.L_x_4) ;  /* 0x000010a000007945 */ /* 0x000fd80003800200 */
[----:B-----5:R-:W-:Y:S05]  /*0390*/  @P0 BRA `(.L_x_5) ;  /* 0x0000001000200947 */ /* 0x020fea0003800000 */
[----:B------:R-:W0:Y:S01]  /*03a0*/  LDC.64 R22, c[0x0][0x380] ;  /* 0x0000e000ff167b82 */ /* 0x000e220000000a00 */
[----:B------:R-:W1:Y:S02]  /*03b0*/  LDCU UR6, c[0x0][0x3a4] ;  /* 0x00007480ff0677ac */ /* 0x000e640008000800 */
[----:B-1----:R-:W-:-:S04]  /*03c0*/  IMAD R5, R8, UR6, R9 ;  /* 0x0000000608057c24 */ /* 0x002fc8000f8e0209 */
[----:B0-----:R-:W-:-:S05]  /*03d0*/  IMAD.WIDE R22, R5, 0x4, R22 ;  /* 0x0000000405167825 */ /* 0x001fca00078e0216 */
[----:B------:R0:W5:Y:S01]  /*03e0*/  LDG.E R11, desc[UR4][R22.64] ;  /* 0x00000004160b7981 */ /* 0x000162000c1e1900 */
[----:B------:R-:W-:Y:S01]  /*03f0*/  IADD3 R5, PT, PT, R7, -R6, RZ ;  /* 0x8000000607057210 */ /* 0x000fe20007ffe0ff */
[----:B------:R-:W-:Y:S03]  /*0400*/  BSSY.RECONVERGENT B2, `(.L_x_6) ;  /* 0x0000094000027945 */ /* 0x000fe60003800200 */
[----:B------:R-:W-:Y:S01]  /*0410*/  ISETP.GT.U32.AND P0, PT, R5, -0x10, PT ;  /* 0xfffffff00500780c */ /* 0x000fe20003f04070 */
[----:B------:R-:W-:-:S12]  /*0420*/  IMAD.MOV.U32 R5, RZ, RZ, R7 ;  /* 0x000000ffff057224 */ /* 0x000fd800078e0007 */
[----:B0-----:R-:W-:Y:S05]  /*0430*/  @P0 BRA `(.L_x_7) ;  /* 0x0000000800400947 */ /* 0x001fea0003800000 */
[----:B------:R-:W0:Y:S01]  /*0440*/  LDC R26, c[0x0][0x3ac] ;  /* 0x0000eb00ff1a7b82 */ /* 0x000e220000000800 */
[C---:B------:R-:W-:Y:S01]  /*0450*/  IADD3 R15, PT, PT, R7.reuse, 0xb, RZ ;  /* 0x0000000b070f7810 */ /* 0x040fe20007ffe0ff */
[C---:B------:R-:W-:Y:S01]  /*0460*/  VIADD R39, R7.reuse, 0x6 ;  /* 0x0000000607277836 */ /* 0x040fe20000000000 */
[C---:B------:R-:W-:Y:S01]  /*0470*/  IADD3 R29, PT, PT, R7.reuse, 0x2, RZ ;  /* 0x00000002071d7810 */ /* 0x040fe20007ffe0ff */
[C---:B------:R-:W-:Y:S01]  /*0480*/  VIADD R31, R7.reuse, 0x3 ;  /* 0x00000003071f7836 */ /* 0x040fe20000000000 */
[C---:B------:R-:W-:Y:S01]  /*0490*/  IADD3 R33, PT, PT, R7.reuse, 0x4, RZ ;  /* 0x0000000407217810 */ /* 0x040fe20007ffe0ff */
[----:B------:R-:W-:Y:S01]  /*04a0*/  IMAD.IADD R13, R6, 0x1, -R7 ;  /* 0x00000001060d7824 */ /* 0x000fe200078e0a07 */
[C---:B------:R-:W-:Y:S01]  /*04b0*/  IADD3 R37, PT, PT, R7.reuse, 0x5, RZ ;  /* 0x0000000507257810 */ /* 0x040fe20007ffe0ff */
[----:B------:R-:W-:Y:S01]  /*04c0*/  BSSY.RECONVERGENT B3, `(.L_x_8) ;  /* 0x0000086000037945 */ /* 0x000fe20003800200 */
[C---:B------:R-:W-:Y:S01]  /*04d0*/  IADD3 R27, PT, PT, R7.reuse, 0x8, RZ ;  /* 0x00000008071b7810 */ /* 0x040fe20007ffe0ff */
[----:B------:R-:W-:Y:S01]  /*04e0*/  IMAD.IADD R17, R18, 0x1, R9 ;  /* 0x0000000112117824 */ /* 0x000fe200078e0209 */
[----:B------:R-:W-:-:S02]  /*04f0*/  IADD3 R25, PT, PT, R7, 0x9, RZ ;  /* 0x0000000907197810 */ /* 0x000fc40007ffe0ff */
[C---:B------:R-:W-:Y:S02]  /*0500*/  IADD3 R23, PT, PT, R7.reuse, 0xa, RZ ;  /* 0x0000000a07177810 */ /* 0x040fe40007ffe0ff */
[----:B------:R-:W-:Y:S02]  /*0510*/  IADD3 R30, PT, PT, R7, 0x7, RZ ;  /* 0x00000007071e7810 */ /* 0x000fe40007ffe0ff */
[----:B------:R-:W-:Y:S02]  /*0520*/  LOP3.LUT R13, R13, 0xfffffff0, RZ, 0xc0, !PT ;  /* 0xfffffff00d0d7812 */ /* 0x000fe400078ec0ff */
[-C--:B------:R-:W-:Y:S02]  /*0530*/  IADD3 R35, PT, PT, R14, R9.reuse, RZ ;  /* 0x000000090e237210 */ /* 0x080fe40007ffe0ff */
[----:B------:R-:W-:Y:S02]  /*0540*/  IADD3 R19, PT, PT, R20, R9, RZ ;  /* 0x0000000914137210 */ /* 0x000fe40007ffe0ff */
[----:B------:R-:W-:Y:S01]  /*0550*/  IADD3 R13, PT, PT, -R13, RZ, RZ ;  /* 0x000000ff0d0d7210 */ /* 0x000fe20007ffe1ff */
[CC--:B0-----:R-:W-:Y:S01]  /*0560*/  IMAD R22, R7.reuse, R26.reuse, R7 ;  /* 0x0000001a07167224 */ /* 0x0c1fe200078e0207 */
[-C--:B------:R-:W-:Y:S01]  /*0570*/  LEA.HI R5, R26, R26.reuse, RZ, 0x1 ;  /* 0x0000001a1a057211 */ /* 0x080fe200078f08ff */
[----:B------:R-:W-:-:S03]  /*0580*/  IMAD R24, R7, R26, R26 ;  /* 0x0000001a07187224 */ /* 0x000fc600078e021a */
[----:B------:R-:W-:-:S04]  /*0590*/  SHF.R.S32.HI R5, RZ, 0x1, R5 ;  /* 0x00000001ff057819 */ /* 0x000fc80000011405 */
[----:B------:R-:W-:Y:S01]  /*05a0*/  IADD3 R22, PT, PT, -R2, R5, R22 ;  /* 0x0000000502167210 */ /* 0x000fe20007ffe116 */
[----:B------:R-:W-:-:S03]  /*05b0*/  IMAD.IADD R41, R7, 0x1, R5 ;  /* 0x0000000107297824 */ /* 0x000fc600078e0205 */
[----:B------:R-:W-:Y:S01]  /*05c0*/  IADD3 R21, PT, PT, R22, R9, RZ ;  /* 0x0000000916157210 */ /* 0x000fe20007ffe0ff */
[-CC-:B------:R-:W-:Y:S01]  /*05d0*/  IMAD R39, R39, R26.reuse, R41.reuse ;  /* 0x0000001a27277224 */ /* 0x180fe200078e0229 */
[----:B------:R-:W-:Y:S01]  /*05e0*/  IADD3 R24, PT, PT, -R2, R41, R24 ;  /* 0x0000002902187210 */ /* 0x000fe20007ffe118 */
[-CC-:B------:R-:W-:Y:S01]  /*05f0*/  IMAD R5, R15, R26.reuse, R41.reuse ;  /* 0x0000001a0f057224 */ /* 0x180fe200078e0229 */
[----:B------:R-:W-:Y:S01]  /*0600*/  IADD3 R15, PT, PT, R16, R9, RZ ;  /* 0x00000009100f7210 */ /* 0x000fe20007ffe0ff */
[-CC-:B------:R-:W-:Y:S01]  /*0610*/  IMAD R29, R29, R26.reuse, R41.reuse ;  /* 0x0000001a1d1d7224 */ /* 0x180fe200078e0229 */
[C---:B------:R-:W-:Y:S01]  /*0620*/  IADD3 R36, PT, PT, -R2.reuse, R39, RZ ;  /* 0x0000002702247210 */ /* 0x040fe20007ffe1ff */
[-CC-:B------:R-:W-:Y:S02]  /*0630*/  IMAD R31, R31, R26.reuse, R41.reuse ;  /* 0x0000001a1f1f7224 */ /* 0x180fe400078e0229 */
[-CC-:B------:R-:W-:Y:S02]  /*0640*/  IMAD R33, R33, R26.reuse, R41.reuse ;  /* 0x0000001a21217224 */ /* 0x180fe400078e0229 */
[-CC-:B------:R-:W-:Y:S01]  /*0650*/  IMAD R37, R37, R26.reuse, R41.reuse ;  /* 0x0000001a25257224 */ /* 0x180fe200078e0229 */
[----:B------:R-:W-:Y:S01]  /*0660*/  IADD3 R28, PT, PT, -R2, R31, RZ ;  /* 0x0000001f021c7210 */ /* 0x000fe20007ffe1ff */
[----:B------:R-:W-:-:S02]  /*0670*/  IMAD R27, R27, R26, R41 ;  /* 0x0000001a1b1b7224 */ /* 0x000fc400078e0229 */
[-CC-:B------:R-:W-:Y:S01]  /*0680*/  IMAD R25, R25, R26.reuse, R41.reuse ;  /* 0x0000001a19197224 */ /* 0x180fe200078e0229 */
[C---:B------:R-:W-:Y:S01]  /*0690*/  IADD3 R34, PT, PT, -R2.reuse, R37, RZ ;  /* 0x0000002502227210 */ /* 0x040fe20007ffe1ff */
[-CC-:B------:R-:W-:Y:S01]  /*06a0*/  IMAD R23, R23, R26.reuse, R41.reuse ;  /* 0x0000001a17177224 */ /* 0x180fe200078e0229 */
[----:B------:R-:W-:Y:S01]  /*06b0*/  IADD3 R40, PT, PT, -R2, R27, RZ ;  /* 0x0000001b02287210 */ /* 0x000fe20007ffe1ff */
[----:B------:R-:W-:Y:S01]  /*06c0*/  IMAD R41, R30, R26, R41 ;  /* 0x0000001a1e297224 */ /* 0x000fe200078e0229 */
[----:B------:R-:W-:Y:S01]  /*06d0*/  IADD3 R26, PT, PT, -R2, R29, RZ ;  /* 0x0000001d021a7210 */ /* 0x000fe20007ffe1ff */
[--C-:B------:R-:W-:Y:S01]  /*06e0*/  IMAD.IADD R22, R5, 0x1, -R2.reuse ;  /* 0x0000000105167824 */ /* 0x100fe200078e0a02 */
[----:B------:R-:W-:Y:S01]  /*06f0*/  IADD3 R5, PT, PT, R24, R9, RZ ;  /* 0x0000000918057210 */ /* 0x000fe20007ffe0ff */
[--C-:B------:R-:W-:Y:S01]  /*0700*/  IMAD.IADD R32, R33, 0x1, -R2.reuse ;  /* 0x0000000121207824 */ /* 0x100fe200078e0a02 */
[C---:B------:R-:W-:Y:S01]  /*0710*/  IADD3 R44, PT, PT, -R2.reuse, R23, RZ ;  /* 0x00000017022c7210 */ /* 0x040fe20007ffe1ff */
[----:B------:R-:W-:Y:S01]  /*0720*/  IMAD.IADD R42, R25, 0x1, -R2 ;  /* 0x00000001192a7824 */ /* 0x000fe200078e0a02 */
[----:B------:R-:W-:Y:S01]  /*0730*/  IADD3 R24, PT, PT, -R2, R41, RZ ;  /* 0x0000002902187210 */ /* 0x000fe20007ffe1ff */
[--C-:B------:R-:W-:Y:S01]  /*0740*/  IMAD.IADD R43, R36, 0x1, R9.reuse ;  /* 0x00000001242b7824 */ /* 0x100fe200078e0209 */
[-C--:B------:R-:W-:Y:S01]  /*0750*/  IADD3 R39, PT, PT, R32, R9.reuse, RZ ;  /* 0x0000000920277210 */ /* 0x080fe20007ffe0ff */
[--C-:B------:R-:W-:Y:S01]  /*0760*/  IMAD.IADD R33, R26, 0x1, R9.reuse ;  /* 0x000000011a217824 */ /* 0x100fe200078e0209 */
[-C--:B------:R-:W-:Y:S01]  /*0770*/  IADD3 R41, PT, PT, R34, R9.reuse, RZ ;  /* 0x0000000922297210 */ /* 0x080fe20007ffe0ff */
[----:B------:R-:W-:Y:S01]  /*0780*/  IMAD.IADD R34, R44, 0x1, R9 ;  /* 0x000000012c227824 */ /* 0x000fe200078e0209 */
[----:B------:R-:W-:-:S02]  /*0790*/  IADD3 R31, PT, PT, R22, R9, RZ ;  /* 0x00000009161f7210 */ /* 0x000fc40007ffe0ff */
[-C--:B------:R-:W-:Y:S02]  /*07a0*/  IADD3 R37, PT, PT, R28, R9.reuse, RZ ;  /* 0x000000091c257210 */ /* 0x080fe40007ffe0ff */
[-C--:B------:R-:W-:Y:S02]  /*07b0*/  IADD3 R36, PT, PT, R40, R9.reuse, RZ ;  /* 0x0000000928247210 */ /* 0x080fe40007ffe0ff */
[-C--:B------:R-:W-:Y:S02]  /*07c0*/  IADD3 R32, PT, PT, R42, R9.reuse, RZ ;  /* 0x000000092a207210 */ /* 0x080fe40007ffe0ff */
[----:B------:R-:W-:-:S07]  /*07d0*/  IADD3 R45, PT, PT, R24, R9, RZ ;  /* 0x00000009182d7210 */ /* 0x000fce0007ffe0ff */
.L_x_9:
[----:B------:R-:W0:Y:S01]  /*07e0*/  LDC.64 R22, c[0x0][0x388] ;  /* 0x0000e200ff167b82 */ /* 0x000e220000000a00 */
[----:B------:R-:W-:Y:S02]  /*07f0*/  IADD3 R25, PT, PT, R5, 0x1, RZ ;  /* 0x0000000105197810 */ /* 0x000fe40007ffe0ff */
[----:B------:R-:W-:Y:S01]  /*0800*/  IADD3 R29, PT, PT, R33, 0x2, RZ ;  /* 0x00000002211d7810 */ /* 0x000fe20007ffe0ff */
[----:B0-----:R-:W-:-:S04]  /*0810*/  IMAD.WIDE R26, R21, 0x4, R22 ;  /* 0x00000004151a7825 */ /* 0x001fc800078e0216 */
[--C-:B------:R-:W-:Y:S01]  /*0820*/  IMAD.WIDE R24, R25, 0x4, R22.reuse ;  /* 0x0000000419187825 */ /* 0x100fe200078e0216 */
[----:B------:R0:W2:Y:S04]  /*0830*/  LDG.E R40, desc[UR4][R26.64] ;  /* 0x000000041a287981 */ /* 0x0000a8000c1e1900 */
[----:B------:R1:W3:Y:S01]  /*0840*/  LDG.E R42, desc[UR4][R24.64] ;  /* 0x00000004182a7981 */ /* 0x0002e2000c1e1900 */
[----:B0-----:R-:W-:Y:S01]  /*0850*/  IMAD.WIDE R26, R29, 0x4, R22 ;  /* 0x000000041d1a7825 */ /* 0x001fe200078e0216 */
[----:B------:R-:W-:-:S04]  /*0860*/  IADD3 R29, PT, PT, R37, 0x3, RZ ;  /* 0x00000003251d7810 */ /* 0x000fc80007ffe0ff */
[----:B------:R-:W4:Y:S01]  /*0870*/  LDG.E R44, desc[UR4][R26.64] ;  /* 0x000000041a2c7981 */ /* 0x000f22000c1e1900 */
[----:B-1----:R-:W-:-:S04]  /*0880*/  IMAD.WIDE R24, R29, 0x4, R22 ;  /* 0x000000041d187825 */ /* 0x002fc800078e0216 */
[----:B------:R-:W-:Y:S02]  /*0890*/  VIADD R29, R39, 0x4 ;  /* 0x00000004271d7836 */ /* 0x000fe40000000000 */
[----:B------:R-:W4:Y:S02]  /*08a0*/  LDG.E R24, desc[UR4][R24.64] ;  /* 0x0000000418187981 */ /* 0x000f24000c1e1900 */
[----:B------:R-:W-:-:S06]  /*08b0*/  IMAD.WIDE R28, R29, 0x4, R22 ;  /* 0x000000041d1c7825 */ /* 0x000fcc00078e0216 */
[----:B------:R0:W4:Y:S02]  /*08c0*/  LDG.E R28, desc[UR4][R28.64] ;  /* 0x000000041c1c7981 */ /* 0x000124000c1e1900 */
[----:B0-----:R-:W-:Y:S02]  /*08d0*/  VIADD R29, R36, 0x8 ;  /* 0x00000008241d7836 */ /* 0x001fe40000000000 */
[----:B--2--5:R-:W-:-:S04]  /*08e0*/  FFMA R40, R11, R40, R38 ;  /* 0x000000280b287223 */ /* 0x024fc80000000026 */
[----:B---3--:R-:W-:Y:S01]  /*08f0*/  FFMA R40, R11, R42, R40 ;  /* 0x0000002a0b287223 */ /* 0x008fe20000000028 */
[----:B------:R-:W-:-:S05]  /*0900*/  IADD3 R42, PT, PT, R41, 0x5, RZ ;  /* 0x00000005292a7810 */ /* 0x000fca0007ffe0ff */
[----:B------:R-:W-:-:S04]  /*0910*/  IMAD.WIDE R26, R42, 0x4, R22 ;  /* 0x000000042a1a7825 */ /* 0x000fc800078e0216 */
[----:B----4-:R-:W-:Y:S01]  /*0920*/  FFMA R40, R11, R44, R40 ;  /* 0x0000002c0b287223 */ /* 0x010fe20000000028 */
[----:B------:R-:W-:-:S03]  /*0930*/  IADD3 R44, PT, PT, R45, 0x7, RZ ;  /* 0x000000072d2c7810 */ /* 0x000fc60007ffe0ff */
[----:B------:R-:W-:Y:S01]  /*0940*/  FFMA R38, R11, R24, R40 ;  /* 0x000000180b267223 */ /* 0x000fe20000000028 */
[----:B------:R-:W-:-:S05]  /*0950*/  IADD3 R40, PT, PT, R43, 0x6, RZ ;  /* 0x000000062b287810 */ /* 0x000fca0007ffe0ff */
[----:B------:R-:W-:Y:S02]  /*0960*/  IMAD.WIDE R24, R40, 0x4, R22 ;  /* 0x0000000428187825 */ /* 0x000fe400078e0216 */
[----:B------:R0:W2:Y:S02]  /*0970*/  LDG.E R40, desc[UR4][R26.64] ;  /* 0x000000041a287981 */ /* 0x0000a4000c1e1900 */
[----:B------:R-:W-:Y:S02]  /*0980*/  FFMA R38, R11, R28, R38 ;  /* 0x0000001c0b267223 */ /* 0x000fe40000000026 */
[----:B------:R1:W3:Y:S01]  /*0990*/  LDG.E R42, desc[UR4][R24.64] ;  /* 0x00000004182a7981 */ /* 0x0002e2000c1e1900 */
[----:B0-----:R-:W-:-:S04]  /*09a0*/  IMAD.WIDE R26, R44, 0x4, R22 ;  /* 0x000000042c1a7825 */ /* 0x001fc800078e0216 */
[----:B-1----:R-:W-:Y:S01]  /*09b0*/  IMAD.WIDE R24, R29, 0x4, R22 ;  /* 0x000000041d187825 */ /* 0x002fe200078e0216 */
[----:B------:R-:W4:Y:S01]  /*09c0*/  LDG.E R44, desc[UR4][R26.64] ;  /* 0x000000041a2c7981 */ /* 0x000f22000c1e1900 */
[----:B------:R-:W-:-:S04]  /*09d0*/  IADD3 R29, PT, PT, R32, 0x9, RZ ;  /* 0x00000009201d7810 */ /* 0x000fc80007ffe0ff */
[----:B------:R-:W4:Y:S01]  /*09e0*/  LDG.E R24, desc[UR4][R24.64] ;  /* 0x0000000418187981 */ /* 0x000f22000c1e1900 */
[----:B------:R-:W-:-:S06]  /*09f0*/  IMAD.WIDE R28, R29, 0x4, R22 ;  /* 0x000000041d1c7825 */ /* 0x000fcc00078e0216 */
[----:B------:R0:W4:Y:S02]  /*0a00*/  LDG.E R28, desc[UR4][R28.64] ;  /* 0x000000041c1c7981 */ /* 0x000124000c1e1900 */
[----:B0-----:R-:W-:Y:S01]  /*0a10*/  IADD3 R29, PT, PT, R15, 0xd, RZ ;  /* 0x0000000d0f1d7810 */ /* 0x001fe20007ffe0ff */
[----:B--2---:R-:W-:Y:S01]  /*0a20*/  FFMA R38, R11, R40, R38 ;  /* 0x000000280b267223 */ /* 0x004fe20000000026 */
[----:B------:R-:W-:-:S03]  /*0a30*/  IADD3 R40, PT, PT, R34, 0xa, RZ ;  /* 0x0000000a22287810 */ /* 0x000fc60007ffe0ff */
[----:B---3--:R-:W-:Y:S01]  /*0a40*/  FFMA R38, R11, R42, R38 ;  /* 0x0000002a0b267223 */ /* 0x008fe20000000026 */
[----:B------:R-:W-:Y:S01]  /*0a50*/  IADD3 R42, PT, PT, R31, 0xb, RZ ;  /* 0x0000000b1f2a7810 */ /* 0x000fe20007ffe0ff */
[----:B------:R-:W-:-:S04]  /*0a60*/  IMAD.WIDE R26, R40, 0x4, R22 ;  /* 0x00000004281a7825 */ /* 0x000fc800078e0216 */
[----:B----4-:R-:W-:-:S04]  /*0a70*/  FFMA R38, R11, R44, R38 ;  /* 0x0000002c0b267223 */ /* 0x010fc80000000026 */
[----:B------:R-:W-:Y:S01]  /*0a80*/  FFMA R38, R11, R24, R38 ;  /* 0x000000180b267223 */ /* 0x000fe20000000026 */
[----:B------:R-:W-:Y:S02]  /*0a90*/  IMAD.WIDE R24, R42, 0x4, R22 ;  /* 0x000000042a187825 */ /* 0x000fe400078e0216 */
[----:B------:R0:W2:Y:S02]  /*0aa0*/  LDG.E R42, desc[UR4][R26.64] ;  /* 0x000000041a2a7981 */ /* 0x0000a4000c1e1900 */
[----:B------:R-:W-:Y:S02]  /*0ab0*/  VIADD R44, R35, 0xc ;  /* 0x0000000c232c7836 */ /* 0x000fe40000000000 */
[----:B------:R-:W-:Y:S01]  /*0ac0*/  FFMA R38, R11, R28, R38 ;  /* 0x0000001c0b267223 */ /* 0x000fe20000000026 */
[----:B------:R1:W3:Y:S01]  /*0ad0*/  LDG.E R40, desc[UR4][R24.64] ;  /* 0x0000000418287981 */ /* 0x0002e2000c1e1900 */
[----:B0-----:R-:W-:Y:S01]  /*0ae0*/  IMAD.WIDE R26, R29, 0x4, R22 ;  /* 0x000000041d1a7825 */ /* 0x001fe200078e0216 */
[----:B------:R-:W-:-:S03]  /*0af0*/  IADD3 R29, PT, PT, R17, 0xe, RZ ;  /* 0x0000000e111d7810 */ /* 0x000fc60007ffe0ff */
[--C-:B-1----:R-:W-:Y:S02]  /*0b00*/  IMAD.WIDE R24, R44, 0x4, R22.reuse ;  /* 0x000000042c187825 */ /* 0x102fe400078e0216 */
[----:B------:R-:W4:Y:S02]  /*0b10*/  LDG.E R26, desc[UR4][R26.64] ;  /* 0x000000041a1a7981 */ /* 0x000f24000c1e1900 */
[----:B------:R-:W-:Y:S02]  /*0b20*/  IMAD.WIDE R28, R29, 0x4, R22 ;  /* 0x000000041d1c7825 */ /* 0x000fe400078e0216 */
[----:B------:R-:W4:Y:S04]  /*0b30*/  LDG.E R44, desc[UR4][R24.64] ;  /* 0x00000004182c7981 */ /* 0x000f28000c1e1900 */
[----:B------:R0:W4:Y:S02]  /*0b40*/  LDG.E R28, desc[UR4][R28.64] ;  /* 0x000000041c1c7981 */ /* 0x000124000c1e1900 */
[----:B0-----:R-:W-:-:S05]  /*0b50*/  IADD3 R29, PT, PT, R19, 0xf, RZ ;  /* 0x0000000f131d7810 */ /* 0x001fca0007ffe0ff */
[----:B------:R-:W-:-:S06]  /*0b60*/  IMAD.WIDE R22, R29, 0x4, R22 ;  /* 0x000000041d167825 */ /* 0x000fcc00078e0216 */
[----:B------:R-:W4:Y:S01]  /*0b70*/  LDG.E R23, desc[UR4][R22.64] ;  /* 0x0000000416177981 */ /* 0x000f22000c1e1900 */
[----:B------:R-:W-:-:S04]  /*0b80*/  IADD3 R13, PT, PT, R13, 0x10, RZ ;  /* 0x000000100d0d7810 */ /* 0x000fc80007ffe0ff */
[----:B------:R-:W-:Y:S01]  /*0b90*/  ISETP.NE.AND P0, PT, R13, RZ, PT ;  /* 0x000000ff0d00720c */ /* 0x000fe20003f05270 */
[----:B------:R-:W-:Y:S01]  /*0ba0*/  VIADD R30, R30, 0x10 ;  /* 0x000000101e1e7836 */ /* 0x000fe20000000000 */
[C---:B------:R-:W-:Y:S01]  /*0bb0*/  IADD3 R5, PT, PT, R10.reuse, R5, RZ ;  /* 0x000000050a057210 */ /* 0x040fe20007ffe0ff */
[C---:B------:R-:W-:Y:S01]  /*0bc0*/  IMAD.IADD R37, R10.reuse, 0x1, R37 ;  /* 0x000000010a257824 */ /* 0x040fe200078e0225 */
[C---:B------:R-:W-:Y:S01]  /*0bd0*/  IADD3 R33, PT, PT, R10.reuse, R33, RZ ;  /* 0x000000210a217210 */ /* 0x040fe20007ffe0ff */
[C---:B------:R-:W-:Y:S01]  /*0be0*/  IMAD.IADD R45, R10.reuse, 0x1, R45 ;  /* 0x000000010a2d7824 */ /* 0x040fe200078e022d */
[C---:B------:R-:W-:Y:S01]  /*0bf0*/  IADD3 R39, PT, PT, R10.reuse, R39, RZ ;  /* 0x000000270a277210 */ /* 0x040fe20007ffe0ff */
[C---:B------:R-:W-:Y:S01]  /*0c00*/  IMAD.IADD R31, R10.reuse, 0x1, R31 ;  /* 0x000000010a1f7824 */ /* 0x040fe200078e021f */
[C---:B------:R-:W-:Y:S01]  /*0c10*/  IADD3 R41, PT, PT, R10.reuse, R41, RZ ;  /* 0x000000290a297210 */ /* 0x040fe20007ffe0ff */
[C---:B------:R-:W-:Y:S01]  /*0c20*/  IMAD.IADD R19, R10.reuse, 0x1, R19 ;  /* 0x000000010a137824 */ /* 0x040fe200078e0213 */
[----:B------:R-:W-:-:S02]  /*0c30*/  IADD3 R43, PT, PT, R10, R43, RZ ;  /* 0x0000002b0a2b7210 */ /* 0x000fc40007ffe0ff */
[C---:B------:R-:W-:Y:S02]  /*0c40*/  IADD3 R36, PT, PT, R10.reuse, R36, RZ ;  /* 0x000000240a247210 */ /* 0x040fe40007ffe0ff */
[C---:B------:R-:W-:Y:S02]  /*0c50*/  IADD3 R32, PT, PT, R10.reuse, R32, RZ ;  /* 0x000000200a207210 */ /* 0x040fe40007ffe0ff */
[C---:B------:R-:W-:Y:S02]  /*0c60*/  IADD3 R34, PT, PT, R10.reuse, R34, RZ ;  /* 0x000000220a227210 */ /* 0x040fe40007ffe0ff */
[C---:B------:R-:W-:Y:S02]  /*0c70*/  IADD3 R35, PT, PT, R10.reuse, R35, RZ ;  /* 0x000000230a237210 */ /* 0x040fe40007ffe0ff */
[C---:B------:R-:W-:Y:S02]  /*0c80*/  IADD3 R15, PT, PT, R10.reuse, R15, RZ ;  /* 0x0000000f0a0f7210 */ /* 0x040fe40007ffe0ff */
[----:B------:R-:W-:-:S02]  /*0c90*/  IADD3 R17, PT, PT, R10, R17, RZ ;  /* 0x000000110a117210 */ /* 0x000fc40007ffe0ff */
[----:B------:R-:W-:Y:S01]  /*0ca0*/  IADD3 R21, PT, PT, R10, R21, RZ ;  /* 0x000000150a157210 */ /* 0x000fe20007ffe0ff */
[----:B--2---:R-:W-:-:S04]  /*0cb0*/  FFMA R38, R11, R42, R38 ;  /* 0x0000002a0b267223 */ /* 0x004fc80000000026 */
[----:B---3--:R-:W-:-:S04]  /*0cc0*/  FFMA R38, R11, R40, R38 ;  /* 0x000000280b267223 */ /* 0x008fc80000000026 */
[----:B----4-:R-:W-:-:S04]  /*0cd0*/  FFMA R25, R11, R44, R38 ;  /* 0x0000002c0b197223 */ /* 0x010fc80000000026 */
[----:B------:R-:W-:-:S04]  /*0ce0*/  FFMA R25, R11, R26, R25 ;  /* 0x0000001a0b197223 */ /* 0x000fc80000000019 */
[----:B------:R-:W-:-:S04]  /*0cf0*/  FFMA R38, R11, R28, R25 ;  /* 0x0000001c0b267223 */ /* 0x000fc80000000019 */
[----:B------:R-:W-:Y:S01]  /*0d00*/  FFMA R38, R11, R23, R38 ;  /* 0x000000170b267223 */ /* 0x000fe20000000026 */
[----:B------:R-:W-:Y:S06]  /*0d10*/  @P0 BRA `(.L_x_9) ;  /* 0xfffffff800b00947 */ /* 0x000fec000383ffff */
[----:B------:R-:W-:Y:S05]  /*0d20*/  BSYNC.RECONVERGENT B3 ;  /* 0x0000000000037941 */ /* 0x000fea0003800200 */
.L_x_8:
[----:B------:R-:W-:-:S07]  /*0d30*/  IADD3 R5, PT, PT, R30, -0x7, RZ ;  /* 0xfffffff91e057810 */ /* 0x000fce0007ffe0ff */
.L_x_7:
[----:B------:R-:W-:Y:S05]  /*0d40*/  BSYNC.RECONVERGENT B2 ;  /* 0x0000000000027941 */ /* 0x000fea0003800200 */
.L_x_6:
[----:B------:R-:W-:-:S04]  /*0d50*/  IADD3 R15, PT, PT, -R7, R6, RZ ;  /* 0x00000006070f7210 */ /* 0x000fc80007ffe1ff */
[----:B------:R-:W-:-:S04]  /*0d60*/  LOP3.LUT R17, R15, 0xf, RZ, 0xc0, !PT ;  /* 0x0000000f0f117812 */ /* 0x000fc800078ec0ff */
[----:B------:R-:W-:-:S13]  /*0d70*/  ISETP.NE.AND P0, PT, R17, RZ, PT ;  /* 0x000000ff1100720c */ /* 0x000fda0003f05270 */
[----:B------:R-:W-:Y:S05]  /*0d80*/  @!P0 BRA `(.L_x_5) ;  /* 0x0000000400a48947 */ /* 0x000fea0003800000 */
[----:B------:R-:W-:Y:S01]  /*0d90*/  VIADD R17, R17, 0xffffffff ;  /* 0xffffffff11117836 */ /* 0x000fe20000000000 */
[----:B------:R-:W-:Y:S01]  /*0da0*/  LOP3.LUT R13, R15, 0x7, RZ, 0xc0, !PT ;  /* 0x000000070f0d7812 */ /* 0x000fe200078ec0ff */
[----:B------:R-:W-:Y:S03]  /*0db0*/  BSSY.RECONVERGENT B2, `(.L_x_10) ;  /* 0x0000030000027945 */ /* 0x000fe60003800200 */
[----:B------:R-:W-:Y:S02]  /*0dc0*/  ISETP.GE.U32.AND P0, PT, R17, 0x7, PT ;  /* 0x000000071100780c */ /* 0x000fe40003f06070 */
[----:B------:R-:W-:-:S11]  /*0dd0*/  ISETP.NE.AND P1, PT, R13, RZ, PT ;  /* 0x000000ff0d00720c */ /* 0x000fd60003f25270 */
[----:B------:R-:W-:Y:S05]  /*0de0*/  @!P0 BRA `(.L_x_11) ;  /* 0x0000000000b08947 */ /* 0x000fea0003800000 */
[----:B------:R-:W0:Y:S01]  /*0df0*/  LDC R32, c[0x0][0x3ac] ;  /* 0x0000eb00ff207b82 */ /* 0x000e220000000800 */
[----:B------:R-:W-:-:S04]  /*0e00*/  IADD3 R24, PT, PT, R12, R9, RZ ;  /* 0x000000090c187210 */ /* 0x000fc80007ffe0ff */
[----:B------:R-:W-:-:S03]  /*0e10*/  IADD3 R17, PT, PT, R24, R5, RZ ;  /* 0x0000000518117210 */ /* 0x000fc60007ffe0ff */
[----:B------:R-:W1:Y:S01]  /*0e20*/  LDC.64 R22, c[0x0][0x388] ;  /* 0x0000e200ff167b82 */ /* 0x000e620000000a00 */
[CC--:B0-----:R-:W-:Y:S02]  /*0e30*/  IMAD R19, R5.reuse, R32.reuse, R32 ;  /* 0x0000002005137224 */ /* 0x0c1fe400078e0220 */
[----:B------:R-:W-:-:S03]  /*0e40*/  IMAD R31, R5, R32, R17 ;  /* 0x00000020051f7224 */ /* 0x000fc600078e0211 */
[----:B------:R-:W-:Y:S02]  /*0e50*/  IADD3 R21, PT, PT, R19, R32, RZ ;  /* 0x0000002013157210 */ /* 0x000fe40007ffe0ff */
[----:B------:R-:W-:Y:S01]  /*0e60*/  IADD3 R25, PT, PT, R17, 0x1, R19 ;  /* 0x0000000111197810 */ /* 0x000fe20007ffe013 */
[----:B-1----:R-:W-:Y:S01]  /*0e70*/  IMAD.WIDE R30, R31, 0x4, R22 ;  /* 0x000000041f1e7825 */ /* 0x002fe200078e0216 */
[----:B------:R-:W-:-:S03]  /*0e80*/  IADD3 R27, PT, PT, R17, 0x2, R21 ;  /* 0x00000002111b7810 */ /* 0x000fc60007ffe015 */
[----:B------:R-:W-:Y:S01]  /*0e90*/  IMAD.IADD R26, R21, 0x1, R32 ;  /* 0x00000001151a7824 */ /* 0x000fe200078e0220 */
[----:B------:R0:W2:Y:S01]  /*0ea0*/  LDG.E R19, desc[UR4][R30.64] ;  /* 0x000000041e137981 */ /* 0x0000a2000c1e1900 */
[----:B------:R-:W-:-:S03]  /*0eb0*/  IMAD.WIDE R24, R25, 0x4, R22 ;  /* 0x0000000419187825 */ /* 0x000fc600078e0216 */
[-C--:B------:R-:W-:Y:S02]  /*0ec0*/  IADD3 R21, PT, PT, R26, R32.reuse, RZ ;  /* 0x000000201a157210 */ /* 0x080fe40007ffe0ff */
[----:B------:R-:W-:Y:S01]  /*0ed0*/  IADD3 R29, PT, PT, R17, 0x3, R26 ;  /* 0x00000003111d7810 */ /* 0x000fe20007ffe01a */
[----:B------:R-:W-:Y:S01]  /*0ee0*/  IMAD.WIDE R26, R27, 0x4, R22 ;  /* 0x000000041b1a7825 */ /* 0x000fe200078e0216 */
[----:B------:R1:W3:Y:S01]  /*0ef0*/  LDG.E R34, desc[UR4][R24.64] ;  /* 0x0000000418227981 */ /* 0x0002e2000c1e1900 */
[-C--:B------:R-:W-:Y:S02]  /*0f00*/  IADD3 R33, PT, PT, R21, R32.reuse, RZ ;  /* 0x0000002015217210 */ /* 0x080fe40007ffe0ff */
[----:B------:R-:W-:Y:S01]  /*0f10*/  IADD3 R21, PT, PT, R17, 0x4, R21 ;  /* 0x0000000411157810 */ /* 0x000fe20007ffe015 */
[----:B------:R-:W-:Y:S01]  /*0f20*/  IMAD.WIDE R28, R29, 0x4, R22 ;  /* 0x000000041d1c7825 */ /* 0x000fe200078e0216 */
[----:B------:R-:W4:Y:S01]  /*0f30*/  LDG.E R26, desc[UR4][R26.64] ;  /* 0x000000041a1a7981 */ /* 0x000f22000c1e1900 */
[----:B------:R-:W-:-:S02]  /*0f40*/  IADD3 R36, PT, PT, R33, R32, RZ ;  /* 0x0000002021247210 */ /* 0x000fc40007ffe0ff */
[----:B------:R-:W-:Y:S01]  /*0f50*/  IADD3 R33, PT, PT, R17, 0x5, R33 ;  /* 0x0000000511217810 */ /* 0x000fe20007ffe021 */
[----:B0-----:R-:W-:Y:S01]  /*0f60*/  IMAD.WIDE R30, R21, 0x4, R22 ;  /* 0x00000004151e7825 */ /* 0x001fe200078e0216 */
[----:B------:R-:W4:Y:S01]  /*0f70*/  LDG.E R28, desc[UR4][R28.64] ;  /* 0x000000041c1c7981 */ /* 0x000f22000c1e1900 */
[C-C-:B------:R-:W-:Y:S02]  /*0f80*/  IADD3 R32, PT, PT, R17.reuse, R32, R36.reuse ;  /* 0x0000002011207210 */ /* 0x140fe40007ffe024 */
[----:B------:R-:W-:Y:S01]  /*0f90*/  IADD3 R17, PT, PT, R17, 0x6, R36 ;  /* 0x0000000611117810 */ /* 0x000fe20007ffe024 */
[----:B-1----:R-:W-:Y:S01]  /*0fa0*/  IMAD.WIDE R24, R33, 0x4, R22 ;  /* 0x0000000421187825 */ /* 0x002fe200078e0216 */
[----:B------:R-:W4:Y:S03]  /*0fb0*/  LDG.E R31, desc[UR4][R30.64] ;  /* 0x000000041e1f7981 */ /* 0x000f26000c1e1900 */
[----:B------:R-:W-:-:S02]  /*0fc0*/  VIADD R21, R32, 0x7 ;  /* 0x0000000720157836 */ /* 0x000fc40000000000 */
[--C-:B------:R-:W-:Y:S01]  /*0fd0*/  IMAD.WIDE R32, R17, 0x4, R22.reuse ;  /* 0x0000000411207825 */ /* 0x100fe200078e0216 */
[----:B------:R-:W4:Y:S03]  /*0fe0*/  LDG.E R25, desc[UR4][R24.64] ;  /* 0x0000000418197981 */ /* 0x000f26000c1e1900 */
[----:B------:R-:W-:Y:S02]  /*0ff0*/  IMAD.WIDE R22, R21, 0x4, R22 ;  /* 0x0000000415167825 */ /* 0x000fe400078e0216 */
[----:B------:R-:W4:Y:S04]  /*1000*/  LDG.E R33, desc[UR4][R32.64] ;  /* 0x0000000420217981 */ /* 0x000f28000c1e1900 */
[----:B------:R-:W4:Y:S01]  /*1010*/  LDG.E R23, desc[UR4][R22.64] ;  /* 0x0000000416177981 */ /* 0x000f22000c1e1900 */
[----:B------:R-:W-:Y:S01]  /*1020*/  IADD3 R5, PT, PT, R5, 0x8, RZ ;  /* 0x0000000805057810 */ /* 0x000fe20007ffe0ff */
[----:B--2--5:R-:W-:-:S04]  /*1030*/  FFMA R19, R11, R19, R38 ;  /* 0x000000130b137223 */ /* 0x024fc80000000026 */
[----:B---3--:R-:W-:-:S04]  /*1040*/  FFMA R19, R11, R34, R19 ;  /* 0x000000220b137223 */ /* 0x008fc80000000013 */
[----:B----4-:R-:W-:-:S04]  /*1050*/  FFMA R19, R11, R26, R19 ;  /* 0x0000001a0b137223 */ /* 0x010fc80000000013 */
[----:B------:R-:W-:-:S04]  /*1060*/  FFMA R28, R11, R28, R19 ;  /* 0x0000001c0b1c7223 */ /* 0x000fc80000000013 */
[----:B------:R-:W-:-:S04]  /*1070*/  FFMA R28, R11, R31, R28 ;  /* 0x0000001f0b1c7223 */ /* 0x000fc8000000001c */
[----:B------:R-:W-:-:S04]  /*1080*/  FFMA R28, R11, R25, R28 ;  /* 0x000000190b1c7223 */ /* 0x000fc8000000001c */
[----:B------:R-:W-:-:S04]  /*1090*/  FFMA R28, R11, R33, R28 ;  /* 0x000000210b1c7223 */ /* 0x000fc8000000001c */
[----:B------:R-:W-:-:S07]  /*10a0*/  FFMA R38, R11, R23, R28 ;  /* 0x000000170b267223 */ /* 0x000fce000000001c */
.L_x_11:
[----:B------:R-:W-:Y:S05]  /*10b0*/  BSYNC.RECONVERGENT B2 ;  /* 0x0000000000027941 */ /* 0x000fea0003800200 */
.L_x_10:
[----:B------:R-:W-:Y:S05]  /*10c0*/  @!P1 BRA `(.L_x_5) ;  /* 0x0000000000d49947 */ /* 0x000fea0003800000 */
[----:B------:R-:W-:Y:S01]  /*10d0*/  IADD3 R13, PT, PT, R13, -0x1, RZ ;  /* 0xffffffff0d0d7810 */ /* 0x000fe20007ffe0ff */
[----:B------:R-:W-:Y:S01]  /*10e0*/  BSSY.RECONVERGENT B2, `(.L_x_12) ;  /* 0x000001d000027945 */ /* 0x000fe20003800200 */
[----:B------:R-:W-:Y:S02]  /*10f0*/  LOP3.LUT R15, R15, 0x3, RZ, 0xc0, !PT ;  /* 0x000000030f0f7812 */ /* 0x000fe400078ec0ff */
[----:B------:R-:W-:Y:S02]  /*1100*/  ISETP.GE.U32.AND P0, PT, R13, 0x3, PT ;  /* 0x000000030d00780c */ /* 0x000fe40003f06070 */
[----:B------:R-:W-:-:S11]  /*1110*/  ISETP.NE.AND P1, PT, R15, RZ, PT ;  /* 0x000000ff0f00720c */ /* 0x000fd60003f25270 */
[----:B------:R-:W-:Y:S05]  /*1120*/  @!P0 BRA `(.L_x_13) ;  /* 0x0000000000608947 */ /* 0x000fea0003800000 */
[----:B------:R-:W0:Y:S01]  /*1130*/  LDC R13, c[0x0][0x3ac] ;  /* 0x0000eb00ff0d7b82 */ /* 0x000e220000000800 */
[----:B------:R-:W-:-:S05]  /*1140*/  IADD3 R24, PT, PT, R12, R9, RZ ;  /* 0x000000090c187210 */ /* 0x000fca0007ffe0ff */
[----:B------:R-:W-:Y:S02]  /*1150*/  IMAD.IADD R24, R24, 0x1, R5 ;  /* 0x0000000118187824 */ /* 0x000fe400078e0205 */
[----:B------:R-:W1:Y:S01]  /*1160*/  LDC.64 R22, c[0x0][0x388] ;  /* 0x0000e200ff167b82 */ /* 0x000e620000000a00 */
[CC--:B0-----:R-:W-:Y:S02]  /*1170*/  IMAD R17, R5.reuse, R13.reuse, R13 ;  /* 0x0000000d05117224 */ /* 0x0c1fe400078e020d */
[----:B------:R-:W-:-:S03]  /*1180*/  IMAD R29, R5, R13, R24 ;  /* 0x0000000d051d7224 */ /* 0x000fc600078e0218 */
[-C--:B------:R-:W-:Y:S02]  /*1190*/  IADD3 R19, PT, PT, R17, R13.reuse, RZ ;  /* 0x0000000d11137210 */ /* 0x080fe40007ffe0ff */
[C---:B------:R-:W-:Y:S01]  /*11a0*/  IADD3 R25, PT, PT, R24.reuse, 0x1, R17 ;  /* 0x0000000118197810 */ /* 0x040fe20007ffe011 */
[----:B-1----:R-:W-:Y:S01]  /*11b0*/  IMAD.WIDE R28, R29, 0x4, R22 ;  /* 0x000000041d1c7825 */ /* 0x002fe200078e0216 */
[C-C-:B------:R-:W-:Y:S02]  /*11c0*/  IADD3 R13, PT, PT, R24.reuse, R13, R19.reuse ;  /* 0x0000000d180d7210 */ /* 0x140fe40007ffe013 */
[----:B------:R-:W-:Y:S01]  /*11d0*/  IADD3 R27, PT, PT, R24, 0x2, R19 ;  /* 0x00000002181b7810 */ /* 0x000fe20007ffe013 */
[--C-:B------:R-:W-:Y:S01]  /*11e0*/  IMAD.WIDE R24, R25, 0x4, R22.reuse ;  /* 0x0000000419187825 */ /* 0x100fe200078e0216 */
[----:B------:R-:W-:Y:S01]  /*11f0*/  IADD3 R13, PT, PT, R13, 0x3, RZ ;  /* 0x000000030d0d7810 */ /* 0x000fe20007ffe0ff */
[----:B------:R-:W2:Y:S02]  /*1200*/  LDG.E R28, desc[UR4][R28.64] ;  /* 0x000000041c1c7981 */ /* 0x000ea4000c1e1900 */
[----:B------:R-:W-:-:S02]  /*1210*/  IMAD.WIDE R26, R27, 0x4, R22 ;  /* 0x000000041b1a7825 */ /* 0x000fc400078e0216 */
[----:B------:R-:W3:Y:S02]  /*1220*/  LDG.E R25, desc[UR4][R24.64] ;  /* 0x0000000418197981 */ /* 0x000ee4000c1e1900 */
[----:B------:R-:W-:Y:S02]  /*1230*/  IMAD.WIDE R22, R13, 0x4, R22 ;  /* 0x000000040d167825 */ /* 0x000fe400078e0216 */
[----:B------:R-:W4:Y:S04]  /*1240*/  LDG.E R27, desc[UR4][R26.64] ;  /* 0x000000041a1b7981 */ /* 0x000f28000c1e1900 */
[----:B------:R-:W4:Y:S01]  /*1250*/  LDG.E R22, desc[UR4][R22.64] ;  /* 0x0000000416167981 */ /* 0x000f22000c1e1900 */
[----:B------:R-:W-:Y:S01]  /*1260*/  IADD3 R5, PT, PT, R5, 0x4, RZ ;  /* 0x0000000405057810 */ /* 0x000fe20007ffe0ff */
[----:B--2--5:R-:W-:-:S04]  /*1270*/  FFMA R38, R11, R28, R38 ;  /* 0x0000001c0b267223 */ /* 0x024fc80000000026 */
[----:B---3--:R-:W-:-:S04]  /*1280*/  FFMA R38, R11, R25, R38 ;  /* 0x000000190b267223 */ /* 0x008fc80000000026 */
[----:B----4-:R-:W-:-:S04]  /*1290*/  FFMA R13, R11, R27, R38 ;  /* 0x0000001b0b0d7223 */ /* 0x010fc80000000026 */
[----:B------:R-:W-:-:S07]  /*12a0*/  FFMA R38, R11, R22, R13 ;  /* 0x000000160b267223 */ /* 0x000fce000000000d */
.L_x_13:
[----:B------:R-:W-:Y:S05]  /*12b0*/  BSYNC.RECONVERGENT B2 ;  /* 0x0000000000027941 */ /* 0x000fea0003800200 */
.L_x_12:
[----:B------:R-:W-:Y:S05]  /*12c0*/  @!P1 BRA `(.L_x_5) ;  /* 0x0000000000549947 */ /* 0x000fea0003800000 */
[----:B------:R-:W0:Y:S01]  /*12d0*/  LDC R28, c[0x0][0x3ac] ;  /* 0x0000eb00ff1c7b82 */ /* 0x000e220000000800 */
[----:B------:R-:W-:-:S05]  /*12e0*/  IMAD.IADD R26, R12, 0x1, R9 ;  /* 0x000000010c1a7824 */ /* 0x000fca00078e0209 */
[----:B------:R-:W-:Y:S02]  /*12f0*/  IADD3 R26, PT, PT, R26, R5, RZ ;  /* 0x000000051a1a7210 */ /* 0x000fe40007ffe0ff */
[----:B------:R-:W1:Y:S03]  /*1300*/  LDC.64 R22, c[0x0][0x388] ;  /* 0x0000e200ff167b82 */ /* 0x000e660000000a00 */
[----:B0-----:R-:W-:-:S04]  /*1310*/  IMAD R25, R5, R28, R26 ;  /* 0x0000001c05197224 */ /* 0x001fc800078e021a */
[----:B-1----:R-:W-:-:S06]  /*1320*/  IMAD.WIDE R24, R25, 0x4, R22 ;  /* 0x0000000419187825 */ /* 0x002fcc00078e0216 */
[----:B------:R-:W2:Y:S01]  /*1330*/  LDG.E R24, desc[UR4][R24.64] ;  /* 0x0000000418187981 */ /* 0x000ea2000c1e1900 */
[----:B------:R-:W-:Y:S01]  /*1340*/  ISETP.NE.AND P0, PT, R15, 0x1, PT ;  /* 0x000000010f00780c */ /* 0x000fe20003f05270 */
[----:B--2--5:R-:W-:-:S12]  /*1350*/  FFMA R38, R11, R24, R38 ;  /* 0x000000180b267223 */ /* 0x024fd80000000026 */
[----:B------:R-:W-:Y:S05]  /*1360*/  @!P0 BRA `(.L_x_5) ;  /* 0x00000000002c8947 */ /* 0x000fea0003800000 */
[----:B------:R-:W-:Y:S01]  /*1370*/  ISETP.NE.AND P0, PT, R15, 0x2, PT ;  /* 0x000000020f00780c */ /* 0x000fe20003f05270 */
[----:B------:R-:W-:-:S12]  /*1380*/  IMAD R25, R5, R28, R28 ;  /* 0x0000001c05197224 */ /* 0x000fd800078e021c */
[C-C-:B------:R-:W-:Y:S02]  /*1390*/  @P0 IADD3 R5, PT, PT, R26.reuse, R28, R25.reuse ;  /* 0x0000001c1a050210 */ /* 0x140fe40007ffe019 */
[----:B------:R-:W-:Y:S02]  /*13a0*/  IADD3 R25, PT, PT, R26, 0x1, R25 ;  /* 0x000000011a197810 */ /* 0x000fe40007ffe019 */
[----:B------:R-:W-:-:S03]  /*13b0*/  @P0 IADD3 R5, PT, PT, R5, 0x2, RZ ;  /* 0x0000000205050810 */ /* 0x000fc60007ffe0ff */
[----:B------:R-:W-:-:S04]  /*13c0*/  IMAD.WIDE R24, R25, 0x4, R22 ;  /* 0x0000000419187825 */ /* 0x000fc800078e0216 */
[----:B------:R-:W-:Y:S02]  /*13d0*/  @P0 IMAD.WIDE R22, R5, 0x4, R22 ;  /* 0x0000000405160825 */ /* 0x000fe400078e0216 */
[----:B------:R-:W2:Y:S04]  /*13e0*/  LDG.E R24, desc[UR4][R24.64] ;  /* 0x0000000418187981 */ /* 0x000ea8000c1e1900 */
[----:B------:R-:W3:Y:S01]  /*13f0*/  @P0 LDG.E R23, desc[UR4][R22.64] ;  /* 0x0000000416170981 */ /* 0x000ee2000c1e1900 */
[----:B--2---:R-:W-:-:S04]  /*1400*/  FFMA R38, R11, R24, R38 ;  /* 0x000000180b267223 */ /* 0x004fc80000000026 */
[----:B---3--:R-:W-:-:S07]  /*1410*/  @P0 FFMA R38, R11, R23, R38 ;  /* 0x000000170b260223 */ /* 0x008fce0000000026 */
.L_x_5:
[----:B------:R-:W-:Y:S05]  /*1420*/  BSYNC.RECONVERGENT B0 ;  /* 0x0000000000007941 */ /* 0x000fea0003800200 */
.L_x_4:
[----:B------:R-:W-:-:S04]  /*1430*/  IADD3 R9, PT, PT, R9, 0x1, RZ ;  /* 0x0000000109097810 */ /* 0x000fc80007ffe0ff */
[----:B------:R-:W-:-:S13]  /*1440*/  ISETP.NE.AND P0, PT, R9, R4, PT ;  /* 0x000000040900720c */ /* 0x000fda0003f05270 */
[----:B------:R-:W-:Y:S05]  /*1450*/  @P0 BRA `(.L_x_14) ;  /* 0xffffffec00c40947 */ /* 0x000fea000383ffff */
.L_x_3:
[----:B------:R-:W-:Y:S05]  /*1460*/  BSYNC.RECONVERGENT B1 ;  /* 0x0000000000017941 */ /* 0x000fea0003800200 */
.L_x_2:
[----:B------:R-:W0:Y:S01]  /*1470*/  LDCU UR6, c[0x0][0x39c] ;  /* 0x00007380ff0677ac */ /* 0x000e220008000800 */
[----:B------:R-:W1:Y:S01]  /*1480*/  LDC.64 R4, c[0x0][0x390] ;  /* 0x0000e400ff047b82 */ /* 0x000e620000000a00 */
[----:B------:R-:W2:Y:S01]  /*1490*/  LDCU.64 UR10, c[0x0][0x3a0] ;  /* 0x00007400ff0a77ac */ /* 0x000ea20008000a00 */
[----:B0-----:R-:W-:-:S04]  /*14a0*/  IMAD R3, R3, UR6, R0 ;  /* 0x0000000603037c24 */ /* 0x001fc8000f8e0200 */
[----:B--2---:R-:W-:-:S04]  /*14b0*/  IMAD R3, R3, UR10, R2 ;  /* 0x0000000a03037c24 */ /* 0x004fc8000f8e0202 */
[----:B------:R-:W-:-:S04]  /*14c0*/  IMAD R3, R3, UR11, RZ ;  /* 0x0000000b03037c24 */ /* 0x000fc8000f8e02ff */
[----:B-1----:R-:W-:-:S05]  /*14d0*/  IMAD.WIDE R2, R3, 0x4, R4 ;  /* 0x0000000403027825 */ /* 0x002fca00078e0204 */
[----:B------:R-:W-:Y:S01]  /*14e0*/  STG.E desc[UR4][R2.64], R38 ;  /* 0x0000002602007986 */ /* 0x000fe2000c101904 */
[----:B------:R-:W-:Y:S05]  /*14f0*/  EXIT ;  /* 0x000000000000794d */ /* 0x000fea0003800000 */
.L_x_15:
        /* <DEDUP_REMOVED lines=16> */
.L_x_18:


//--------------------- .nv.shared.reserved.0     --------------------------
	.section	.nv.shared.reserved.0,"aw",@nobits
	.weak		__nv_reservedSMEM_offset_0_alias
	.size		__nv_reservedSMEM_offset_0_alias, 0, 64
	.other		__nv_reservedSMEM_offset_0_alias,@"STO_CUDA_RESERVED_SHARED STV_DEFAULT"
__nv_reservedSMEM_offset_0_alias:
	.zero		0
	.zero		64


//--------------------- .nv.constant0._Z16threshold_kernelPffi --------------------------
	.section	.nv.constant0._Z16threshold_kernelPffi,"a",@progbits
	.sectionflags	@""
	.align	4
.nv.constant0._Z16threshold_kernelPffi:
	.zero		912


//--------------------- .nv.constant0._Z10add_kernelPKfS0_Pfi --------------------------
	.section	.nv.constant0._Z10add_kernelPKfS0_Pfi,"a",@progbits
	.sectionflags	@""
	.align	4
.nv.constant0._Z10add_kernelPKfS0_Pfi:
	.zero		924


//--------------------- .nv.constant0._Z13conv2d_kernelPKfS0_Pfiiiiii --------------------------
	.section	.nv.constant0._Z13conv2d_kernelPKfS0_Pfiiiiii,"a",@progbits
	.sectionflags	@""
	.align	4
.nv.constant0._Z13conv2d_kernelPKfS0_Pfiiiiii:
	.zero		944


//--------------------- SYMBOLS --------------------------

	.type		.nv.reservedSmem.offset0,@object
	.size		.nv.reservedSmem.offset0,0x4
